	.target	sm_90a

	.elftype	@"ET_EXEC"


//--------------------- .note.nv.tkinfo           --------------------------
	.section	.note.nv.tkinfo,"",@"SHT_NOTE"
	.sectionflags	@"SHF_NOTE_NV_TKINFO"
	.tkinfo
        /*0018*/ 	.word	0x00000002
        /*0030*/ 	.string	""
        /*0030*/ 	.string	"ptxas"
        /*0030*/ 	.string	"Cuda compilation tools, release 13.0, V13.0.88"
        /*0030*/ 	.string	"Build cuda_13.0.r13.0/compiler.36424714_0"
        /*0030*/ 	.string	"-arch sm_90a -m 64 "



//--------------------- .note.nv.cuinfo           --------------------------
	.section	.note.nv.cuinfo,"",@"SHT_NOTE"
	.sectionflags	@"SHF_NOTE_NV_CUINFO"
        /*0018*/ 	.short	0x0002
        /*001a*/ 	.short	0x005a
        /*001c*/ 	.short	0x0082
	.zero		2


//--------------------- .nv.info                  --------------------------
	.section	.nv.info,"",@"SHT_CUDA_INFO"
	.align	4


	//----- nvinfo : EIATTR_REGCOUNT
	.align		4
        /*0000*/ 	.byte	0x04, 0x2f
        /*0002*/ 	.short	(.L_12 - .L_11)
	.align		4
.L_11:
        /*0004*/ 	.word	index@(_ZN7cutlass13device_kernelINS_4conv6kernel13ConvUniversalINS1_16ConvProblemShapeILNS1_8OperatorE0ELi2EEENS1_10collective14CollectiveConvINS1_46MainloopSm90TmaGmmaWarpSpecializedImplicitGemmILS5_0ELi9ELi2EN4cute5tupleIJNSA_1CILi1EEESD_SD_EEENS1_36KernelImplicitTmaWarpSpecializedSm90ELi1EEENSB_IJNSC_ILi64EEENSC_ILi128EEENSB_IJSH_EEEEEENS_10bfloat16_tESL_NSA_8TiledMMAINSA_8MMA_AtomIJNSA_4SM904GMMA28MMA_64x128x16_F32BF16BF16_SSILNSP_5MajorE0ELSR_0ELNSP_7ScaleInE1ELSS_1EEEEEENSA_6LayoutISE_NSB_IJNSC_ILi0EEESW_SW_EEEEENSB_IJNSA_10UnderscoreESZ_SZ_EEEEENS7_6detail26Sm90ImplicitGemmTileTraitsINSA_20SM90_TMA_LOAD_IM2COLENSA_14ComposedLayoutINSA_7SwizzleILi3ELi4ELi3EEENSA_18smem_ptr_flag_bitsILi16EEENSV_INSB_IJNSB_IJNSC_ILi8EEES1A_EEENSB_IJSH_SD_EEENSB_IJSD_NSC_ILi9EEEEEEEEENSB_IJNSB_IJSH_NSC_ILi512EEEEEENSB_IJSD_SW_EEENSB_IJSW_NSC_ILi4096EEEEEEEEEEEEEvEENS13_INSA_13SM90_TMA_LOADENS15_IS17_S19_NSV_INSB_IJNSB_IJS1A_NSC_ILi16EEEEEES1C_S1E_EEENSB_IJS1H_S1I_NSB_IJSW_NSC_ILi8192EEEEEEEEEEEEEvEEEENS_8epilogue10collective6detail29Sm90TmaWarpSpecializedAdapterINS21_15DefaultEpilogueISL_NSB_IJNSB_IJlllEEESD_SW_EEES26_NS20_6thread17LinearCombinationISL_Li1EffLNS27_9ScaleType4KindE0ELNS_15FloatRoundStyleE2ESL_EENS_4gemm15EpilogueDefaultEEEEEvvEEEEvNT_6ParamsE)
        /*0008*/ 	.word	0x0000005a


	//----- nvinfo : EIATTR_FRAME_SIZE
	.align		4
.L_12:
        /*000c*/ 	.byte	0x04, 0x11
        /*000e*/ 	.short	(.L_14 - .L_13)
	.align		4
.L_13:
        /*0010*/ 	.word	index@(_ZN7cutlass13device_kernelINS_4conv6kernel13ConvUniversalINS1_16ConvProblemShapeILNS1_8OperatorE0ELi2EEENS1_10collective14CollectiveConvINS1_46MainloopSm90TmaGmmaWarpSpecializedImplicitGemmILS5_0ELi9ELi2EN4cute5tupleIJNSA_1CILi1EEESD_SD_EEENS1_36KernelImplicitTmaWarpSpecializedSm90ELi1EEENSB_IJNSC_ILi64EEENSC_ILi128EEENSB_IJSH_EEEEEENS_10bfloat16_tESL_NSA_8TiledMMAINSA_8MMA_AtomIJNSA_4SM904GMMA28MMA_64x128x16_F32BF16BF16_SSILNSP_5MajorE0ELSR_0ELNSP_7ScaleInE1ELSS_1EEEEEENSA_6LayoutISE_NSB_IJNSC_ILi0EEESW_SW_EEEEENSB_IJNSA_10UnderscoreESZ_SZ_EEEEENS7_6detail26Sm90ImplicitGemmTileTraitsINSA_20SM90_TMA_LOAD_IM2COLENSA_14ComposedLayoutINSA_7SwizzleILi3ELi4ELi3EEENSA_18smem_ptr_flag_bitsILi16EEENSV_INSB_IJNSB_IJNSC_ILi8EEES1A_EEENSB_IJSH_SD_EEENSB_IJSD_NSC_ILi9EEEEEEEEENSB_IJNSB_IJSH_NSC_ILi512EEEEEENSB_IJSD_SW_EEENSB_IJSW_NSC_ILi4096EEEEEEEEEEEEEvEENS13_INSA_13SM90_TMA_LOADENS15_IS17_S19_NSV_INSB_IJNSB_IJS1A_NSC_ILi16EEEEEES1C_S1E_EEENSB_IJS1H_S1I_NSB_IJSW_NSC_ILi8192EEEEEEEEEEEEEvEEEENS_8epilogue10collective6detail29Sm90TmaWarpSpecializedAdapterINS21_15DefaultEpilogueISL_NSB_IJNSB_IJlllEEESD_SW_EEES26_NS20_6thread17LinearCombinationISL_Li1EffLNS27_9ScaleType4KindE0ELNS_15FloatRoundStyleE2ESL_EENS_4gemm15EpilogueDefaultEEEEEvvEEEEvNT_6ParamsE)
        /*0014*/ 	.word	0x00000000


	//----- nvinfo : EIATTR_MIN_STACK_SIZE
	.align		4
.L_14:
        /*0018*/ 	.byte	0x04, 0x12
        /*001a*/ 	.short	(.L_16 - .L_15)
	.align		4
.L_15:
        /*001c*/ 	.word	index@(_ZN7cutlass13device_kernelINS_4conv6kernel13ConvUniversalINS1_16ConvProblemShapeILNS1_8OperatorE0ELi2EEENS1_10collective14CollectiveConvINS1_46MainloopSm90TmaGmmaWarpSpecializedImplicitGemmILS5_0ELi9ELi2EN4cute5tupleIJNSA_1CILi1EEESD_SD_EEENS1_36KernelImplicitTmaWarpSpecializedSm90ELi1EEENSB_IJNSC_ILi64EEENSC_ILi128EEENSB_IJSH_EEEEEENS_10bfloat16_tESL_NSA_8TiledMMAINSA_8MMA_AtomIJNSA_4SM904GMMA28MMA_64x128x16_F32BF16BF16_SSILNSP_5MajorE0ELSR_0ELNSP_7ScaleInE1ELSS_1EEEEEENSA_6LayoutISE_NSB_IJNSC_ILi0EEESW_SW_EEEEENSB_IJNSA_10UnderscoreESZ_SZ_EEEEENS7_6detail26Sm90ImplicitGemmTileTraitsINSA_20SM90_TMA_LOAD_IM2COLENSA_14ComposedLayoutINSA_7SwizzleILi3ELi4ELi3EEENSA_18smem_ptr_flag_bitsILi16EEENSV_INSB_IJNSB_IJNSC_ILi8EEES1A_EEENSB_IJSH_SD_EEENSB_IJSD_NSC_ILi9EEEEEEEEENSB_IJNSB_IJSH_NSC_ILi512EEEEEENSB_IJSD_SW_EEENSB_IJSW_NSC_ILi4096EEEEEEEEEEEEEvEENS13_INSA_13SM90_TMA_LOADENS15_IS17_S19_NSV_INSB_IJNSB_IJS1A_NSC_ILi16EEEEEES1C_S1E_EEENSB_IJS1H_S1I_NSB_IJSW_NSC_ILi8192EEEEEEEEEEEEEvEEEENS_8epilogue10collective6detail29Sm90TmaWarpSpecializedAdapterINS21_15DefaultEpilogueISL_NSB_IJNSB_IJlllEEESD_SW_EEES26_NS20_6thread17LinearCombinationISL_Li1EffLNS27_9ScaleType4KindE0ELNS_15FloatRoundStyleE2ESL_EENS_4gemm15EpilogueDefaultEEEEEvvEEEEvNT_6ParamsE)
        /*0020*/ 	.word	0x00000000
.L_16:


//--------------------- .nv.compat                --------------------------
	.section	.nv.compat,"",@"SHT_CUDA_COMPAT_INFO"
	.align	4
        /*0000*/ 	.byte	0x02, 0x09, 0x01, 0x00, 0x02, 0x02, 0x04, 0x00, 0x02, 0x05, 0x05, 0x00, 0x03, 0x07, 0x01, 0x01
        /*0010*/ 	.byte	0x02, 0x03, 0x01, 0x00, 0x02, 0x06, 0x01, 0x00, 0x04, 0x0b, 0x08, 0x00, 0x00, 0x00, 0x00, 0x00
        /*0020*/ 	.byte	0x00, 0x00, 0x00, 0x00


//--------------------- .nv.info._ZN7cutlass13device_kernelINS_4conv6kernel13ConvUniversalINS1_16ConvProblemShapeILNS1_8OperatorE0ELi2EEENS1_10collective14CollectiveConvINS1_46MainloopSm90TmaGmmaWarpSpecializedImplicitGemmILS5_0ELi9ELi2EN4cute5tupleIJNSA_1CILi1EEESD_SD_EEENS1_36KernelImplicitTmaWarpSpecializedSm90ELi1EEENSB_IJNSC_ILi64EEENSC_ILi128EEENSB_IJSH_EEEEEENS_10bfloat16_tESL_NSA_8TiledMMAINSA_8MMA_AtomIJNSA_4SM904GMMA28MMA_64x128x16_F32BF16BF16_SSILNSP_5MajorE0ELSR_0ELNSP_7ScaleInE1ELSS_1EEEEEENSA_6LayoutISE_NSB_IJNSC_ILi0EEESW_SW_EEEEENSB_IJNSA_10UnderscoreESZ_SZ_EEEEENS7_6detail26Sm90ImplicitGemmTileTraitsINSA_20SM90_TMA_LOAD_IM2COLENSA_14ComposedLayoutINSA_7SwizzleILi3ELi4ELi3EEENSA_18smem_ptr_flag_bitsILi16EEENSV_INSB_IJNSB_IJNSC_ILi8EEES1A_EEENSB_IJSH_SD_EEENSB_IJSD_NSC_ILi9EEEEEEEEENSB_IJNSB_IJSH_NSC_ILi512EEEEEENSB_IJSD_SW_EEENSB_IJSW_NSC_ILi4096EEEEEEEEEEEEEvEENS13_INSA_13SM90_TMA_LOADENS15_IS17_S19_NSV_INSB_IJNSB_IJS1A_NSC_ILi16EEEEEES1C_S1E_EEENSB_IJS1H_S1I_NSB_IJSW_NSC_ILi8192EEEEEEEEEEEEEvEEEENS_8epilogue10collective6detail29Sm90TmaWarpSpecializedAdapterINS21_15DefaultEpilogueISL_NSB_IJNSB_IJlllEEESD_SW_EEES26_NS20_6thread17LinearCombinationISL_Li1EffLNS27_9ScaleType4KindE0ELNS_15FloatRoundStyleE2ESL_EENS_4gemm15EpilogueDefaultEEEEEvvEEEEvNT_6ParamsE --------------------------
	.section	.nv.info._ZN7cutlass13device_kernelINS_4conv6kernel13ConvUniversalINS1_16ConvProblemShapeILNS1_8OperatorE0ELi2EEENS1_10collective14CollectiveConvINS1_46MainloopSm90TmaGmmaWarpSpecializedImplicitGemmILS5_0ELi9ELi2EN4cute5tupleIJNSA_1CILi1EEESD_SD_EEENS1_36KernelImplicitTmaWarpSpecializedSm90ELi1EEENSB_IJNSC_ILi64EEENSC_ILi128EEENSB_IJSH_EEEEEENS_10bfloat16_tESL_NSA_8TiledMMAINSA_8MMA_AtomIJNSA_4SM904GMMA28MMA_64x128x16_F32BF16BF16_SSILNSP_5MajorE0ELSR_0ELNSP_7ScaleInE1ELSS_1EEEEEENSA_6LayoutISE_NSB_IJNSC_ILi0EEESW_SW_EEEEENSB_IJNSA_10UnderscoreESZ_SZ_EEEEENS7_6detail26Sm90ImplicitGemmTileTraitsINSA_20SM90_TMA_LOAD_IM2COLENSA_14ComposedLayoutINSA_7SwizzleILi3ELi4ELi3EEENSA_18smem_ptr_flag_bitsILi16EEENSV_INSB_IJNSB_IJNSC_ILi8EEES1A_EEENSB_IJSH_SD_EEENSB_IJSD_NSC_ILi9EEEEEEEEENSB_IJNSB_IJSH_NSC_ILi512EEEEEENSB_IJSD_SW_EEENSB_IJSW_NSC_ILi4096EEEEEEEEEEEEEvEENS13_INSA_13SM90_TMA_LOADENS15_IS17_S19_NSV_INSB_IJNSB_IJS1A_NSC_ILi16EEEEEES1C_S1E_EEENSB_IJS1H_S1I_NSB_IJSW_NSC_ILi8192EEEEEEEEEEEEEvEEEENS_8epilogue10collective6detail29Sm90TmaWarpSpecializedAdapterINS21_15DefaultEpilogueISL_NSB_IJNSB_IJlllEEESD_SW_EEES26_NS20_6thread17LinearCombinationISL_Li1EffLNS27_9ScaleType4KindE0ELNS_15FloatRoundStyleE2ESL_EENS_4gemm15EpilogueDefaultEEEEEvvEEEEvNT_6ParamsE,"",@"SHT_CUDA_INFO"
	.sectionflags	@""
	.align	4


	//----- nvinfo : EIATTR_CUDA_API_VERSION
	.align		4
        /*0000*/ 	.byte	0x04, 0x37
        /*0002*/ 	.short	(.L_18 - .L_17)
.L_17:
        /*0004*/ 	.word	0x00000082


	//----- nvinfo : EIATTR_KPARAM_INFO
	.align		4
.L_18:
        /*0008*/ 	.byte	0x04, 0x17
        /*000a*/ 	.short	(.L_20 - .L_19)
.L_19:
        /*000c*/ 	.word	0x00000000
        /*0010*/ 	.short	0x0000
        /*0012*/ 	.short	0x0070
        /*0014*/ 	.byte	0x00, 0xf0, 0x01, 0x0e


	//----- nvinfo : EIATTR_SPARSE_MMA_MASK
	.align		4
.L_20:
        /*0018*/ 	.byte	0x03, 0x50
        /*001a*/ 	.short	0x0000


	//----- nvinfo : EIATTR_MAXREG_COUNT
	.align		4
        /*001c*/ 	.byte	0x03, 0x1b
        /*001e*/ 	.short	0x00ff


	//----- nvinfo : EIATTR_NUM_BARRIERS
	.align		4
        /*0020*/ 	.byte	0x02, 0x4c
        /*0022*/ 	.byte	0x01
	.zero		1


	//----- nvinfo : EIATTR_MERCURY_ISA_VERSION
	.align		4
        /*0024*/ 	.byte	0x03, 0x5f
        /*0026*/ 	.short	0x0101


	//----- nvinfo : EIATTR_COOP_GROUP_MASK_REGIDS
	.align		4
        /*0028*/ 	.byte	0x04, 0x29
        /*002a*/ 	.short	(.L_22 - .L_21)


	//   ....[0]....
.L_21:
        /*002c*/ 	.word	0xffffffff


	//   ....[1]....
        /*0030*/ 	.word	0xffffffff


	//   ....[2]....
        /*0034*/ 	.word	0xffffffff


	//----- nvinfo : EIATTR_COOP_GROUP_INSTR_OFFSETS
	.align		4
.L_22:
        /*0038*/ 	.byte	0x04, 0x28
        /*003a*/ 	.short	(.L_24 - .L_23)


	//   ....[0]....
.L_23:
        /*003c*/ 	.word	0x00000060


	//   ....[1]....
        /*0040*/ 	.word	0x00000070


	//   ....[2]....
        /*0044*/ 	.word	0x00000130


	//----- nvinfo : EIATTR_MBARRIER_INSTR_OFFSETS
	.align		4
.L_24:
        /*0048*/ 	.byte	0x04, 0x39
        /*004a*/ 	.short	(.L_26 - .L_25)


	//   ....[0]....
.L_25:
        /*004c*/ 	.word	0x00000270
        /*0050*/ 	.word	0x000000ff
        /*0054*/ 	.word	0x00036000
        /*0058*/ 	.short	0x0100
        /*005a*/ 	.byte	0x08
	.zero		1


	//   ....[1]....
        /*005c*/ 	.word	0x00000280
        /*0060*/ 	.word	0x000000ff
        /*0064*/ 	.word	0x00036048
        /*0068*/ 	.short	0x0100
        /*006a*/ 	.byte	0x08
	.zero		1


	//   ....[2]....
        /*006c*/ 	.word	0x00000290
        /*0070*/ 	.word	0x000000ff
        /*0074*/ 	.word	0x00036008
        /*0078*/ 	.short	0x0100
        /*007a*/ 	.byte	0x08
	.zero		1


	//   ....[3]....
        /*007c*/ 	.word	0x000002a0
        /*0080*/ 	.word	0x000000ff
        /*0084*/ 	.word	0x00036050
        /*0088*/ 	.short	0x0100
        /*008a*/ 	.byte	0x08
	.zero		1


	//   ....[4]....
        /*008c*/ 	.word	0x000002b0
        /*0090*/ 	.word	0x000000ff
        /*0094*/ 	.word	0x00036010
        /*0098*/ 	.short	0x0100
        /*009a*/ 	.byte	0x08
	.zero		1


	//   ....[5]....
        /*009c*/ 	.word	0x000002c0
        /*00a0*/ 	.word	0x000000ff
        /*00a4*/ 	.word	0x00036058
        /*00a8*/ 	.short	0x0100
        /*00aa*/ 	.byte	0x08
	.zero		1


	//   ....[6]....
        /*00ac*/ 	.word	0x000002d0
        /*00b0*/ 	.word	0x000000ff
        /*00b4*/ 	.word	0x00036018
        /*00b8*/ 	.short	0x0100
        /*00ba*/ 	.byte	0x08
	.zero		1


	//   ....[7]....
        /*00bc*/ 	.word	0x000002e0
        /*00c0*/ 	.word	0x000000ff
        /*00c4*/ 	.word	0x00036060
        /*00c8*/ 	.short	0x0100
        /*00ca*/ 	.byte	0x08
	.zero		1


	//   ....[8]....
        /*00cc*/ 	.word	0x000002f0
        /*00d0*/ 	.word	0x000000ff
        /*00d4*/ 	.word	0x00036020
        /*00d8*/ 	.short	0x0100
        /*00da*/ 	.byte	0x08
	.zero		1


	//   ....[9]....
        /*00dc*/ 	.word	0x00000300
        /*00e0*/ 	.word	0x000000ff
        /*00e4*/ 	.word	0x00036068
        /*00e8*/ 	.short	0x0100
        /*00ea*/ 	.byte	0x08
	.zero		1


	//   ....[10]....
        /*00ec*/ 	.word	0x00000310
        /*00f0*/ 	.word	0x000000ff
        /*00f4*/ 	.word	0x00036028
        /*00f8*/ 	.short	0x0100
        /*00fa*/ 	.byte	0x08
	.zero		1


	//   ....[11]....
        /*00fc*/ 	.word	0x00000320
        /*0100*/ 	.word	0x000000ff
        /*0104*/ 	.word	0x00036070
        /*0108*/ 	.short	0x0100
        /*010a*/ 	.byte	0x08
	.zero		1


	//   ....[12]....
        /*010c*/ 	.word	0x00000330
        /*0110*/ 	.word	0x000000ff
        /*0114*/ 	.word	0x00036030
        /*0118*/ 	.short	0x0100
        /*011a*/ 	.byte	0x08
	.zero		1


	//   ....[13]....
        /*011c*/ 	.word	0x00000340
        /*0120*/ 	.word	0x000000ff
        /*0124*/ 	.word	0x00036078
        /*0128*/ 	.short	0x0100
        /*012a*/ 	.byte	0x08
	.zero		1


	//   ....[14]....
        /*012c*/ 	.word	0x00000350
        /*0130*/ 	.word	0x000000ff
        /*0134*/ 	.word	0x00036038
        /*0138*/ 	.short	0x0100
        /*013a*/ 	.byte	0x08
	.zero		1


	//   ....[15]....
        /*013c*/ 	.word	0x00000360
        /*0140*/ 	.word	0x000000ff
        /*0144*/ 	.word	0x00036080
        /*0148*/ 	.short	0x0100
        /*014a*/ 	.byte	0x08
	.zero		1


	//   ....[16]....
        /*014c*/ 	.word	0x00000370
        /*0150*/ 	.word	0x000000ff
        /*0154*/ 	.word	0x00036040
        /*0158*/ 	.short	0x0100
        /*015a*/ 	.byte	0x08
	.zero		1


	//   ....[17]....
        /*015c*/ 	.word	0x00000380
        /*0160*/ 	.word	0x000000ff
        /*0164*/ 	.word	0x00036088
        /*0168*/ 	.short	0x0100
        /*016a*/ 	.byte	0x08
	.zero		1


	//   ....[18]....
        /*016c*/ 	.word	0x00000a50
        /*0170*/ 	.word	0x00000006
        /*0174*/ 	.word	0x00036000
        /*0178*/ 	.short	0x010a
        /*017a*/ 	.byte	0x3f
	.zero		1


	//   ....[19]....
        /*017c*/ 	.word	0x00000df0
        /*0180*/ 	.word	0x00000008
        /*0184*/ 	.word	0x00036000
        /*0188*/ 	.short	0x010a
        /*018a*/ 	.byte	0x3f
	.zero		1


	//   ....[20]....
        /*018c*/ 	.word	0x00001010
        /*0190*/ 	.word	0x000000ff
        /*0194*/ 	.word	0x00000000
        /*0198*/ 	.short	0x0101
        /*019a*/ 	.byte	0x06
	.zero		1


	//   ....[21]....
        /*019c*/ 	.word	0x00001210
        /*01a0*/ 	.word	0x00000006
        /*01a4*/ 	.word	0x00000000
        /*01a8*/ 	.short	0x0101
        /*01aa*/ 	.byte	0x3f
	.zero		1


	//   ....[22]....
        /*01ac*/ 	.word	0x00005d90
        /*01b0*/ 	.word	0x0000000c
        /*01b4*/ 	.word	0x00036048
        /*01b8*/ 	.short	0x010a
        /*01ba*/ 	.byte	0x3f
	.zero		1


	//   ....[23]....
        /*01bc*/ 	.word	0x00006440
        /*01c0*/ 	.word	0x00000002
        /*01c4*/ 	.word	0x00000000
        /*01c8*/ 	.short	0x010a
        /*01ca*/ 	.byte	0x3f
	.zero		1


	//   ....[24]....
        /*01cc*/ 	.word	0x000064f0
        /*01d0*/ 	.word	0x00000000
        /*01d4*/ 	.word	0x00000000
        /*01d8*/ 	.short	0x010a
        /*01da*/ 	.byte	0x3f
	.zero		1


	//   ....[25]....
        /*01dc*/ 	.word	0x000065a0
        /*01e0*/ 	.word	0x00000000
        /*01e4*/ 	.word	0x00000000
        /*01e8*/ 	.short	0x010a
        /*01ea*/ 	.byte	0x3f
	.zero		1


	//   ....[26]....
        /*01ec*/ 	.word	0x00006650
        /*01f0*/ 	.word	0x00000000
        /*01f4*/ 	.word	0x00000000
        /*01f8*/ 	.short	0x010a
        /*01fa*/ 	.byte	0x3f
	.zero		1


	//   ....[27]....
        /*01fc*/ 	.word	0x00006700
        /*0200*/ 	.word	0x00000000
        /*0204*/ 	.word	0x00000000
        /*0208*/ 	.short	0x010a
        /*020a*/ 	.byte	0x3f
	.zero		1


	//   ....[28]....
        /*020c*/ 	.word	0x000067b0
        /*0210*/ 	.word	0x00000000
        /*0214*/ 	.word	0x00000000
        /*0218*/ 	.short	0x010a
        /*021a*/ 	.byte	0x3f
	.zero		1


	//   ....[29]....
        /*021c*/ 	.word	0x00006860
        /*0220*/ 	.word	0x00000000
        /*0224*/ 	.word	0x00000000
        /*0228*/ 	.short	0x010a
        /*022a*/ 	.byte	0x3f
	.zero		1


	//   ....[30]....
        /*022c*/ 	.word	0x00006910
        /*0230*/ 	.word	0x00000000
        /*0234*/ 	.word	0x00000000
        /*0238*/ 	.short	0x010a
        /*023a*/ 	.byte	0x3f
	.zero		1


	//   ....[31]....
        /*023c*/ 	.word	0x000069c0
        /*0240*/ 	.word	0x00000004
        /*0244*/ 	.word	0x00000000
        /*0248*/ 	.short	0x010a
        /*024a*/ 	.byte	0x3f
	.zero		1


	//----- nvinfo : EIATTR_NUM_MBARRIERS
	.align		4
.L_26:
        /*024c*/ 	.byte	0x03, 0x38
        /*024e*/ 	.short	0x0012


	//----- nvinfo : EIATTR_EXIT_INSTR_OFFSETS
	.align		4
        /*0250*/ 	.byte	0x04, 0x1c
        /*0252*/ 	.short	(.L_28 - .L_27)


	//   ....[0]....
.L_27:
        /*0254*/ 	.word	0x00000780


	//   ....[1]....
        /*0258*/ 	.word	0x00001360


	//   ....[2]....
        /*025c*/ 	.word	0x000044c0


	//   ....[3]....
        /*0260*/ 	.word	0x000044f0


	//   ....[4]....
        /*0264*/ 	.word	0x00005b60


	//   ....[5]....
        /*0268*/ 	.word	0x00005b90


	//   ....[6]....
        /*026c*/ 	.word	0x00005bb0


	//   ....[7]....
        /*0270*/ 	.word	0x00006330


	//   ....[8]....
        /*0274*/ 	.word	0x000069f0


	//----- nvinfo : EIATTR_MAX_THREADS
	.align		4
.L_28:
        /*0278*/ 	.byte	0x04, 0x05
        /*027a*/ 	.short	(.L_30 - .L_29)
.L_29:
        /*027c*/ 	.word	0x00000100
        /*0280*/ 	.word	0x00000001
        /*0284*/ 	.word	0x00000001


	//----- nvinfo : EIATTR_CRS_STACK_SIZE
	.align		4
.L_30:
        /*0288*/ 	.byte	0x04, 0x1e
        /*028a*/ 	.short	(.L_32 - .L_31)
.L_31:
        /*028c*/ 	.word	0x00000000


	//----- nvinfo : EIATTR_CBANK_PARAM_SIZE
	.align		4
.L_32:
        /*0290*/ 	.byte	0x03, 0x19
        /*0292*/ 	.short	0x03f0


	//----- nvinfo : EIATTR_PARAM_CBANK
	.align		4
        /*0294*/ 	.byte	0x04, 0x0a
        /*0296*/ 	.short	(.L_34 - .L_33)
	.align		4
.L_33:
        /*0298*/ 	.word	index@(.nv.constant0._ZN7cutlass13device_kernelINS_4conv6kernel13ConvUniversalINS1_16ConvProblemShapeILNS1_8OperatorE0ELi2EEENS1_10collective14CollectiveConvINS1_46MainloopSm90TmaGmmaWarpSpecializedImplicitGemmILS5_0ELi9ELi2EN4cute5tupleIJNSA_1CILi1EEESD_SD_EEENS1_36KernelImplicitTmaWarpSpecializedSm90ELi1EEENSB_IJNSC_ILi64EEENSC_ILi128EEENSB_IJSH_EEEEEENS_10bfloat16_tESL_NSA_8TiledMMAINSA_8MMA_AtomIJNSA_4SM904GMMA28MMA_64x128x16_F32BF16BF16_SSILNSP_5MajorE0ELSR_0ELNSP_7ScaleInE1ELSS_1EEEEEENSA_6LayoutISE_NSB_IJNSC_ILi0EEESW_SW_EEEEENSB_IJNSA_10UnderscoreESZ_SZ_EEEEENS7_6detail26Sm90ImplicitGemmTileTraitsINSA_20SM90_TMA_LOAD_IM2COLENSA_14ComposedLayoutINSA_7SwizzleILi3ELi4ELi3EEENSA_18smem_ptr_flag_bitsILi16EEENSV_INSB_IJNSB_IJNSC_ILi8EEES1A_EEENSB_IJSH_SD_EEENSB_IJSD_NSC_ILi9EEEEEEEEENSB_IJNSB_IJSH_NSC_ILi512EEEEEENSB_IJSD_SW_EEENSB_IJSW_NSC_ILi4096EEEEEEEEEEEEEvEENS13_INSA_13SM90_TMA_LOADENS15_IS17_S19_NSV_INSB_IJNSB_IJS1A_NSC_ILi16EEEEEES1C_S1E_EEENSB_IJS1H_S1I_NSB_IJSW_NSC_ILi8192EEEEEEEEEEEEEvEEEENS_8epilogue10collective6detail29Sm90TmaWarpSpecializedAdapterINS21_15DefaultEpilogueISL_NSB_IJNSB_IJlllEEESD_SW_EEES26_NS20_6thread17LinearCombinationISL_Li1EffLNS27_9ScaleType4KindE0ELNS_15FloatRoundStyleE2ESL_EENS_4gemm15EpilogueDefaultEEEEEvvEEEEvNT_6ParamsE)
        /*029c*/ 	.short	0x0210
        /*029e*/ 	.short	0x03f0


	//----- nvinfo : EIATTR_SW_WAR
	.align		4
.L_34:
        /*02a0*/ 	.byte	0x04, 0x36
        /*02a2*/ 	.short	(.L_36 - .L_35)
.L_35:
        /*02a4*/ 	.word	0x00000008
.L_36:


//--------------------- .nv.callgraph             --------------------------
	.section	.nv.callgraph,"",@"SHT_CUDA_CALLGRAPH"
	.align	4
	.sectionentsize	8
	.align		4
        /*0000*/ 	.word	0x00000000
	.align		4
        /*0004*/ 	.word	0xffffffff
	.align		4
        /*0008*/ 	.word	0x00000000
	.align		4
        /*000c*/ 	.word	0xfffffffe
	.align		4
        /*0010*/ 	.word	0x00000000
	.align		4
        /*0014*/ 	.word	0xfffffffd
	.align		4
        /*0018*/ 	.word	0x00000000
	.align		4
        /*001c*/ 	.word	0xfffffffc


//--------------------- .nv.constant4             --------------------------
	.section	.nv.constant4,"a",@progbits
	.align	8
	.align		8
.nv.constant4:
        /*0000*/ 	.dword	_ZN39_INTERNAL_76706636_4_k_cu_5fcbbe9b_27934cuda3std3__45__cpo5beginE
	.align		8
        /*0008*/ 	.dword	_ZN39_INTERNAL_76706636_4_k_cu_5fcbbe9b_27934cuda3std3__45__cpo3endE
	.align		8
        /*0010*/ 	.dword	_ZN39_INTERNAL_76706636_4_k_cu_5fcbbe9b_27934cuda3std3__45__cpo6cbeginE
	.align		8
        /*0018*/ 	.dword	_ZN39_INTERNAL_76706636_4_k_cu_5fcbbe9b_27934cuda3std3__45__cpo4cendE
	.align		8
        /*0020*/ 	.dword	_ZN39_INTERNAL_76706636_4_k_cu_5fcbbe9b_27934cuda3std3__441_GLOBAL__N__76706636_4_k_cu_5fcbbe9b_27936ignoreE
	.align		8
        /*0028*/ 	.dword	_ZN39_INTERNAL_76706636_4_k_cu_5fcbbe9b_27934cuda3std3__419piecewise_constructE
	.align		8
        /*0030*/ 	.dword	_ZN39_INTERNAL_76706636_4_k_cu_5fcbbe9b_27934cuda3std3__48in_placeE
	.align		8
        /*0038*/ 	.dword	_ZN39_INTERNAL_76706636_4_k_cu_5fcbbe9b_27934cuda3std6ranges3__45__cpo4swapE
	.align		8
        /*0040*/ 	.dword	_ZN39_INTERNAL_76706636_4_k_cu_5fcbbe9b_27934cuda3std6ranges3__45__cpo9iter_moveE
	.align		8
        /*0048*/ 	.dword	_ZN39_INTERNAL_76706636_4_k_cu_5fcbbe9b_27934cute7productE
	.align		8
        /*0050*/ 	.dword	_ZN39_INTERNAL_76706636_4_k_cu_5fcbbe9b_27934cute1_E


//--------------------- .text._ZN7cutlass13device_kernelINS_4conv6kernel13ConvUniversalINS1_16ConvProblemShapeILNS1_8OperatorE0ELi2EEENS1_10collective14CollectiveConvINS1_46MainloopSm90TmaGmmaWarpSpecializedImplicitGemmILS5_0ELi9ELi2EN4cute5tupleIJNSA_1CILi1EEESD_SD_EEENS1_36KernelImplicitTmaWarpSpecializedSm90ELi1EEENSB_IJNSC_ILi64EEENSC_ILi128EEENSB_IJSH_EEEEEENS_10bfloat16_tESL_NSA_8TiledMMAINSA_8MMA_AtomIJNSA_4SM904GMMA28MMA_64x128x16_F32BF16BF16_SSILNSP_5MajorE0ELSR_0ELNSP_7ScaleInE1ELSS_1EEEEEENSA_6LayoutISE_NSB_IJNSC_ILi0EEESW_SW_EEEEENSB_IJNSA_10UnderscoreESZ_SZ_EEEEENS7_6detail26Sm90ImplicitGemmTileTraitsINSA_20SM90_TMA_LOAD_IM2COLENSA_14ComposedLayoutINSA_7SwizzleILi3ELi4ELi3EEENSA_18smem_ptr_flag_bitsILi16EEENSV_INSB_IJNSB_IJNSC_ILi8EEES1A_EEENSB_IJSH_SD_EEENSB_IJSD_NSC_ILi9EEEEEEEEENSB_IJNSB_IJSH_NSC_ILi512EEEEEENSB_IJSD_SW_EEENSB_IJSW_NSC_ILi4096EEEEEEEEEEEEEvEENS13_INSA_13SM90_TMA_LOADENS15_IS17_S19_NSV_INSB_IJNSB_IJS1A_NSC_ILi16EEEEEES1C_S1E_EEENSB_IJS1H_S1I_NSB_IJSW_NSC_ILi8192EEEEEEEEEEEEEvEEEENS_8epilogue10collective6detail29Sm90TmaWarpSpecializedAdapterINS21_15DefaultEpilogueISL_NSB_IJNSB_IJlllEEESD_SW_EEES26_NS20_6thread17LinearCombinationISL_Li1EffLNS27_9ScaleType4KindE0ELNS_15FloatRoundStyleE2ESL_EENS_4gemm15EpilogueDefaultEEEEEvvEEEEvNT_6ParamsE --------------------------
	.section	.text._ZN7cutlass13device_kernelINS_4conv6kernel13ConvUniversalINS1_16ConvProblemShapeILNS1_8OperatorE0ELi2EEENS1_10collective14CollectiveConvINS1_46MainloopSm90TmaGmmaWarpSpecializedImplicitGemmILS5_0ELi9ELi2EN4cute5tupleIJNSA_1CILi1EEESD_SD_EEENS1_36KernelImplicitTmaWarpSpecializedSm90ELi1EEENSB_IJNSC_ILi64EEENSC_ILi128EEENSB_IJSH_EEEEEENS_10bfloat16_tESL_NSA_8TiledMMAINSA_8MMA_AtomIJNSA_4SM904GMMA28MMA_64x128x16_F32BF16BF16_SSILNSP_5MajorE0ELSR_0ELNSP_7ScaleInE1ELSS_1EEEEEENSA_6LayoutISE_NSB_IJNSC_ILi0EEESW_SW_EEEEENSB_IJNSA_10UnderscoreESZ_SZ_EEEEENS7_6detail26Sm90ImplicitGemmTileTraitsINSA_20SM90_TMA_LOAD_IM2COLENSA_14ComposedLayoutINSA_7SwizzleILi3ELi4ELi3EEENSA_18smem_ptr_flag_bitsILi16EEENSV_INSB_IJNSB_IJNSC_ILi8EEES1A_EEENSB_IJSH_SD_EEENSB_IJSD_NSC_ILi9EEEEEEEEENSB_IJNSB_IJSH_NSC_ILi512EEEEEENSB_IJSD_SW_EEENSB_IJSW_NSC_ILi4096EEEEEEEEEEEEEvEENS13_INSA_13SM90_TMA_LOADENS15_IS17_S19_NSV_INSB_IJNSB_IJS1A_NSC_ILi16EEEEEES1C_S1E_EEENSB_IJS1H_S1I_NSB_IJSW_NSC_ILi8192EEEEEEEEEEEEEvEEEENS_8epilogue10collective6detail29Sm90TmaWarpSpecializedAdapterINS21_15DefaultEpilogueISL_NSB_IJNSB_IJlllEEESD_SW_EEES26_NS20_6thread17LinearCombinationISL_Li1EffLNS27_9ScaleType4KindE0ELNS_15FloatRoundStyleE2ESL_EENS_4gemm15EpilogueDefaultEEEEEvvEEEEvNT_6ParamsE,"ax",@progbits
	.align	128
.text._ZN7cutlass13device_kernelINS_4conv6kernel13ConvUniversalINS1_16ConvProblemShapeILNS1_8OperatorE0ELi2EEENS1_10collective14CollectiveConvINS1_46MainloopSm90TmaGmmaWarpSpecializedImplicitGemmILS5_0ELi9ELi2EN4cute5tupleIJNSA_1CILi1EEESD_SD_EEENS1_36KernelImplicitTmaWarpSpecializedSm90ELi1EEENSB_IJNSC_ILi64EEENSC_ILi128EEENSB_IJSH_EEEEEENS_10bfloat16_tESL_NSA_8TiledMMAINSA_8MMA_AtomIJNSA_4SM904GMMA28MMA_64x128x16_F32BF16BF16_SSILNSP_5MajorE0ELSR_0ELNSP_7ScaleInE1ELSS_1EEEEEENSA_6LayoutISE_NSB_IJNSC_ILi0EEESW_SW_EEEEENSB_IJNSA_10UnderscoreESZ_SZ_EEEEENS7_6detail26Sm90ImplicitGemmTileTraitsINSA_20SM90_TMA_LOAD_IM2COLENSA_14ComposedLayoutINSA_7SwizzleILi3ELi4ELi3EEENSA_18smem_ptr_flag_bitsILi16EEENSV_INSB_IJNSB_IJNSC_ILi8EEES1A_EEENSB_IJSH_SD_EEENSB_IJSD_NSC_ILi9EEEEEEEEENSB_IJNSB_IJSH_NSC_ILi512EEEEEENSB_IJSD_SW_EEENSB_IJSW_NSC_ILi4096EEEEEEEEEEEEEvEENS13_INSA_13SM90_TMA_LOADENS15_IS17_S19_NSV_INSB_IJNSB_IJS1A_NSC_ILi16EEEEEES1C_S1E_EEENSB_IJS1H_S1I_NSB_IJSW_NSC_ILi8192EEEEEEEEEEEEEvEEEENS_8epilogue10collective6detail29Sm90TmaWarpSpecializedAdapterINS21_15DefaultEpilogueISL_NSB_IJNSB_IJlllEEESD_SW_EEES26_NS20_6thread17LinearCombinationISL_Li1EffLNS27_9ScaleType4KindE0ELNS_15FloatRoundStyleE2ESL_EENS_4gemm15EpilogueDefaultEEEEEvvEEEEvNT_6ParamsE:
        .type           _ZN7cutlass13device_kernelINS_4conv6kernel13ConvUniversalINS1_16ConvProblemShapeILNS1_8OperatorE0ELi2EEENS1_10collective14CollectiveConvINS1_46MainloopSm90TmaGmmaWarpSpecializedImplicitGemmILS5_0ELi9ELi2EN4cute5tupleIJNSA_1CILi1EEESD_SD_EEENS1_36KernelImplicitTmaWarpSpecializedSm90ELi1EEENSB_IJNSC_ILi64EEENSC_ILi128EEENSB_IJSH_EEEEEENS_10bfloat16_tESL_NSA_8TiledMMAINSA_8MMA_AtomIJNSA_4SM904GMMA28MMA_64x128x16_F32BF16BF16_SSILNSP_5MajorE0ELSR_0ELNSP_7ScaleInE1ELSS_1EEEEEENSA_6LayoutISE_NSB_IJNSC_ILi0EEESW_SW_EEEEENSB_IJNSA_10UnderscoreESZ_SZ_EEEEENS7_6detail26Sm90ImplicitGemmTileTraitsINSA_20SM90_TMA_LOAD_IM2COLENSA_14ComposedLayoutINSA_7SwizzleILi3ELi4ELi3EEENSA_18smem_ptr_flag_bitsILi16EEENSV_INSB_IJNSB_IJNSC_ILi8EEES1A_EEENSB_IJSH_SD_EEENSB_IJSD_NSC_ILi9EEEEEEEEENSB_IJNSB_IJSH_NSC_ILi512EEEEEENSB_IJSD_SW_EEENSB_IJSW_NSC_ILi4096EEEEEEEEEEEEEvEENS13_INSA_13SM90_TMA_LOADENS15_IS17_S19_NSV_INSB_IJNSB_IJS1A_NSC_ILi16EEEEEES1C_S1E_EEENSB_IJS1H_S1I_NSB_IJSW_NSC_ILi8192EEEEEEEEEEEEEvEEEENS_8epilogue10collective6detail29Sm90TmaWarpSpecializedAdapterINS21_15DefaultEpilogueISL_NSB_IJNSB_IJlllEEESD_SW_EEES26_NS20_6thread17LinearCombinationISL_Li1EffLNS27_9ScaleType4KindE0ELNS_15FloatRoundStyleE2ESL_EENS_4gemm15EpilogueDefaultEEEEEvvEEEEvNT_6ParamsE,@function
        .size           _ZN7cutlass13device_kernelINS_4conv6kernel13ConvUniversalINS1_16ConvProblemShapeILNS1_8OperatorE0ELi2EEENS1_10collective14CollectiveConvINS1_46MainloopSm90TmaGmmaWarpSpecializedImplicitGemmILS5_0ELi9ELi2EN4cute5tupleIJNSA_1CILi1EEESD_SD_EEENS1_36KernelImplicitTmaWarpSpecializedSm90ELi1EEENSB_IJNSC_ILi64EEENSC_ILi128EEENSB_IJSH_EEEEEENS_10bfloat16_tESL_NSA_8TiledMMAINSA_8MMA_AtomIJNSA_4SM904GMMA28MMA_64x128x16_F32BF16BF16_SSILNSP_5MajorE0ELSR_0ELNSP_7ScaleInE1ELSS_1EEEEEENSA_6LayoutISE_NSB_IJNSC_ILi0EEESW_SW_EEEEENSB_IJNSA_10UnderscoreESZ_SZ_EEEEENS7_6detail26Sm90ImplicitGemmTileTraitsINSA_20SM90_TMA_LOAD_IM2COLENSA_14ComposedLayoutINSA_7SwizzleILi3ELi4ELi3EEENSA_18smem_ptr_flag_bitsILi16EEENSV_INSB_IJNSB_IJNSC_ILi8EEES1A_EEENSB_IJSH_SD_EEENSB_IJSD_NSC_ILi9EEEEEEEEENSB_IJNSB_IJSH_NSC_ILi512EEEEEENSB_IJSD_SW_EEENSB_IJSW_NSC_ILi4096EEEEEEEEEEEEEvEENS13_INSA_13SM90_TMA_LOADENS15_IS17_S19_NSV_INSB_IJNSB_IJS1A_NSC_ILi16EEEEEES1C_S1E_EEENSB_IJS1H_S1I_NSB_IJSW_NSC_ILi8192EEEEEEEEEEEEEvEEEENS_8epilogue10collective6detail29Sm90TmaWarpSpecializedAdapterINS21_15DefaultEpilogueISL_NSB_IJNSB_IJlllEEESD_SW_EEES26_NS20_6thread17LinearCombinationISL_Li1EffLNS27_9ScaleType4KindE0ELNS_15FloatRoundStyleE2ESL_EENS_4gemm15EpilogueDefaultEEEEEvvEEEEvNT_6ParamsE,(.L_x_163 - _ZN7cutlass13device_kernelINS_4conv6kernel13ConvUniversalINS1_16ConvProblemShapeILNS1_8OperatorE0ELi2EEENS1_10collective14CollectiveConvINS1_46MainloopSm90TmaGmmaWarpSpecializedImplicitGemmILS5_0ELi9ELi2EN4cute5tupleIJNSA_1CILi1EEESD_SD_EEENS1_36KernelImplicitTmaWarpSpecializedSm90ELi1EEENSB_IJNSC_ILi64EEENSC_ILi128EEENSB_IJSH_EEEEEENS_10bfloat16_tESL_NSA_8TiledMMAINSA_8MMA_AtomIJNSA_4SM904GMMA28MMA_64x128x16_F32BF16BF16_SSILNSP_5MajorE0ELSR_0ELNSP_7ScaleInE1ELSS_1EEEEEENSA_6LayoutISE_NSB_IJNSC_ILi0EEESW_SW_EEEEENSB_IJNSA_10UnderscoreESZ_SZ_EEEEENS7_6detail26Sm90ImplicitGemmTileTraitsINSA_20SM90_TMA_LOAD_IM2COLENSA_14ComposedLayoutINSA_7SwizzleILi3ELi4ELi3EEENSA_18smem_ptr_flag_bitsILi16EEENSV_INSB_IJNSB_IJNSC_ILi8EEES1A_EEENSB_IJSH_SD_EEENSB_IJSD_NSC_ILi9EEEEEEEEENSB_IJNSB_IJSH_NSC_ILi512EEEEEENSB_IJSD_SW_EEENSB_IJSW_NSC_ILi4096EEEEEEEEEEEEEvEENS13_INSA_13SM90_TMA_LOADENS15_IS17_S19_NSV_INSB_IJNSB_IJS1A_NSC_ILi16EEEEEES1C_S1E_EEENSB_IJS1H_S1I_NSB_IJSW_NSC_ILi8192EEEEEEEEEEEEEvEEEENS_8epilogue10collective6detail29Sm90TmaWarpSpecializedAdapterINS21_15DefaultEpilogueISL_NSB_IJNSB_IJlllEEESD_SW_EEES26_NS20_6thread17LinearCombinationISL_Li1EffLNS27_9ScaleType4KindE0ELNS_15FloatRoundStyleE2ESL_EENS_4gemm15EpilogueDefaultEEEEEvvEEEEvNT_6ParamsE)
        .other          _ZN7cutlass13device_kernelINS_4conv6kernel13ConvUniversalINS1_16ConvProblemShapeILNS1_8OperatorE0ELi2EEENS1_10collective14CollectiveConvINS1_46MainloopSm90TmaGmmaWarpSpecializedImplicitGemmILS5_0ELi9ELi2EN4cute5tupleIJNSA_1CILi1EEESD_SD_EEENS1_36KernelImplicitTmaWarpSpecializedSm90ELi1EEENSB_IJNSC_ILi64EEENSC_ILi128EEENSB_IJSH_EEEEEENS_10bfloat16_tESL_NSA_8TiledMMAINSA_8MMA_AtomIJNSA_4SM904GMMA28MMA_64x128x16_F32BF16BF16_SSILNSP_5MajorE0ELSR_0ELNSP_7ScaleInE1ELSS_1EEEEEENSA_6LayoutISE_NSB_IJNSC_ILi0EEESW_SW_EEEEENSB_IJNSA_10UnderscoreESZ_SZ_EEEEENS7_6detail26Sm90ImplicitGemmTileTraitsINSA_20SM90_TMA_LOAD_IM2COLENSA_14ComposedLayoutINSA_7SwizzleILi3ELi4ELi3EEENSA_18smem_ptr_flag_bitsILi16EEENSV_INSB_IJNSB_IJNSC_ILi8EEES1A_EEENSB_IJSH_SD_EEENSB_IJSD_NSC_ILi9EEEEEEEEENSB_IJNSB_IJSH_NSC_ILi512EEEEEENSB_IJSD_SW_EEENSB_IJSW_NSC_ILi4096EEEEEEEEEEEEEvEENS13_INSA_13SM90_TMA_LOADENS15_IS17_S19_NSV_INSB_IJNSB_IJS1A_NSC_ILi16EEEEEES1C_S1E_EEENSB_IJS1H_S1I_NSB_IJSW_NSC_ILi8192EEEEEEEEEEEEEvEEEENS_8epilogue10collective6detail29Sm90TmaWarpSpecializedAdapterINS21_15DefaultEpilogueISL_NSB_IJNSB_IJlllEEESD_SW_EEES26_NS20_6thread17LinearCombinationISL_Li1EffLNS27_9ScaleType4KindE0ELNS_15FloatRoundStyleE2ESL_EENS_4gemm15EpilogueDefaultEEEEEvvEEEEvNT_6ParamsE,@"STO_CUDA_ENTRY STV_DEFAULT"
_ZN7cutlass13device_kernelINS_4conv6kernel13ConvUniversalINS1_16ConvProblemShapeILNS1_8OperatorE0ELi2EEENS1_10collective14CollectiveConvINS1_46MainloopSm90TmaGmmaWarpSpecializedImplicitGemmILS5_0ELi9ELi2EN4cute5tupleIJNSA_1CILi1EEESD_SD_EEENS1_36KernelImplicitTmaWarpSpecializedSm90ELi1EEENSB_IJNSC_ILi64EEENSC_ILi128EEENSB_IJSH_EEEEEENS_10bfloat16_tESL_NSA_8TiledMMAINSA_8MMA_AtomIJNSA_4SM904GMMA28MMA_64x128x16_F32BF16BF16_SSILNSP_5MajorE0ELSR_0ELNSP_7ScaleInE1ELSS_1EEEEEENSA_6LayoutISE_NSB_IJNSC_ILi0EEESW_SW_EEEEENSB_IJNSA_10UnderscoreESZ_SZ_EEEEENS7_6detail26Sm90ImplicitGemmTileTraitsINSA_20SM90_TMA_LOAD_IM2COLENSA_14ComposedLayoutINSA_7SwizzleILi3ELi4ELi3EEENSA_18smem_ptr_flag_bitsILi16EEENSV_INSB_IJNSB_IJNSC_ILi8EEES1A_EEENSB_IJSH_SD_EEENSB_IJSD_NSC_ILi9EEEEEEEEENSB_IJNSB_IJSH_NSC_ILi512EEEEEENSB_IJSD_SW_EEENSB_IJSW_NSC_ILi4096EEEEEEEEEEEEEvEENS13_INSA_13SM90_TMA_LOADENS15_IS17_S19_NSV_INSB_IJNSB_IJS1A_NSC_ILi16EEEEEES1C_S1E_EEENSB_IJS1H_S1I_NSB_IJSW_NSC_ILi8192EEEEEEEEEEEEEvEEEENS_8epilogue10collective6detail29Sm90TmaWarpSpecializedAdapterINS21_15DefaultEpilogueISL_NSB_IJNSB_IJlllEEESD_SW_EEES26_NS20_6thread17LinearCombinationISL_Li1EffLNS27_9ScaleType4KindE0ELNS_15FloatRoundStyleE2ESL_EENS_4gemm15EpilogueDefaultEEEEEvvEEEEvNT_6ParamsE:
[----:B------:R-:W-:Y:S01]  /*0000*/  LDC R1, c[0x0][0x28] ;  /* 0x00000a00ff017b82 */ /* 0x000fe20000000800 */
[----:B------:R-:W0:Y:S01]  /*0010*/  S2R R8, SR_TID.X ;  /* 0x0000000000087919 */ /* 0x000e220000002100 */
[----:B------:R-:W-:Y:S01]  /*0020*/  ELECT P0, URZ, PT ;  /* 0x00000000003f782f */ /* 0x000fe20003800000 */
[----:B------:R-:W-:Y:S01]  /*0030*/  BSSY B0, `(.L_x_0) ;  /* 0x000000f000007945 */ /* 0x000fe20003800000 */
[--C-:B0-----:R-:W-:Y:S02]  /*0040*/  SHF.R.U32.HI R0, RZ, 0x5, R8.reuse ;  /* 0x00000005ff007819 */ /* 0x101fe40000011608 */
[----:B------:R-:W-:-:S03]  /*0050*/  SHF.R.U32.HI R3, RZ, 0x7, R8 ;  /* 0x00000007ff037819 */ /* 0x000fc60000011608 */
[----:B------:R-:W0:Y:S04]  /*0060*/  SHFL.IDX PT, R2, R0, RZ, 0x1f ;  /* 0x00001fff00027589 */ /* 0x000e2800000e0000 */
[----:B------:R1:W2:Y:S01]  /*0070*/  SHFL.IDX PT, R7, R3, RZ, 0x1f ;  /* 0x00001fff03077589 */ /* 0x0002a200000e0000 */
[----:B0-----:R-:W-:-:S13]  /*0080*/  ISETP.NE.OR P0, PT, R2, RZ, !P0 ;  /* 0x000000ff0200720c */ /* 0x001fda0004705670 */
[----:B-12---:R-:W-:Y:S05]  /*0090*/  @P0 BRA `(.L_x_1) ;  /* 0x0000000000200947 */ /* 0x006fea0003800000 */
[----:B------:R-:W-:Y:S02]  /*00a0*/  ULDC.64 UR4, c[0x0][0x198] ;  /* 0x0000660000047ab9 */ /* 0x000fe40000000a00 */
[----:B------:R-:W-:Y:S02]  /*00b0*/  UIADD3 UR6, UP0, UR4, 0xf0, URZ ;  /* 0x000000f004067890 */ /* 0x000fe4000ff1e03f */
[----:B------:R-:W-:Y:S02]  /*00c0*/  UIADD3 UR4, UP1, UR4, 0x1f0, URZ ;  /* 0x000001f004047890 */ /* 0x000fe4000ff3e03f */
[----:B------:R-:W-:Y:S02]  /*00d0*/  UIADD3.X UR7, URZ, UR5, URZ, UP0, !UPT ;  /* 0x000000053f077290 */ /* 0x000fe400087fe43f */
[----:B------:R-:W-:-:S07]  /*00e0*/  UIADD3.X UR5, URZ, UR5, URZ, UP1, !UPT ;  /* 0x000000053f057290 */ /* 0x000fce0008ffe43f */
[----:B------:R0:W-:Y:S02]  /*00f0*/  UTMACCTL.PF [UR6] ;  /* 0x00000000060079b9 */ /* 0x0001e40008040000 */
[----:B------:R0:W-:Y:S02]  /*0100*/  UTMACCTL.PF [UR4] ;  /* 0x00000000040079b9 */ /* 0x0001e40008040000 */
[----:B0-----:R-:W-:Y:S01]  /*0110*/  NOP ;  /* 0x0000000000007918 */ /* 0x001fe20000000000 */
.L_x_1:
[----:B------:R-:W-:Y:S05]  /*0120*/  BSYNC B0 ;  /* 0x0000000000007941 */ /* 0x000fea0003800000 */
.L_x_0:
[----:B------:R-:W0:Y:S01]  /*0130*/  SHFL.IDX PT, R0, R0, RZ, 0x1f ;  /* 0x00001fff00007589 */ /* 0x000e2200000e0000 */
[----:B------:R-:W-:-:S04]  /*0140*/  SHF.R.S32.HI R3, RZ, 0x1f, R2 ;  /* 0x0000001fff037819 */ /* 0x000fc80000011402 */
[----:B------:R-:W-:Y:S02]  /*0150*/  LEA.HI R3, R3, R2, RZ, 0x2 ;  /* 0x0000000203037211 */ /* 0x000fe400078f10ff */
[----:B0-----:R-:W-:-:S13]  /*0160*/  ISETP.NE.AND P0, PT, R0, RZ, PT ;  /* 0x000000ff0000720c */ /* 0x001fda0003f05270 */
[----:B------:R-:W-:Y:S05]  /*0170*/  @P0 BRA `(.L_x_2) ;  /* 0x00000000008c0947 */ /* 0x000fea0003800000 */
[----:B------:R-:W-:Y:S01]  /*0180*/  ELECT P0, URZ, PT ;  /* 0x00000000003f782f */ /* 0x000fe20003800000 */
[----:B------:R-:W-:-:S12]  /*0190*/  BSSY B0, `(.L_x_2) ;  /* 0x0000021000007945 */ /* 0x000fd80003800000 */
[----:B------:R-:W-:Y:S05]  /*01a0*/  @!P0 BRA `(.L_x_3) ;  /* 0x00000000007c8947 */ /* 0x000fea0003800000 */
[----:B------:R-:W0:Y:S01]  /*01b0*/  S2UR UR8, SR_CgaCtaId ;  /* 0x00000000000879c3 */ /* 0x000e220000008800 */
[----:B------:R-:W-:Y:S01]  /*01c0*/  UMOV UR4, 0x400 ;  /* 0x0000040000047882 */ /* 0x000fe20000000000 */
[----:B------:R-:W-:Y:S01]  /*01d0*/  UMOV UR5, 0x1 ;  /* 0x0000000100057882 */ /* 0x000fe20000000000 */
[----:B------:R-:W-:Y:S02]  /*01e0*/  UMOV UR6, 0x80 ;  /* 0x0000008000067882 */ /* 0x000fe40000000000 */
[----:B------:R-:W-:-:S04]  /*01f0*/  UIADD3 UR6, -UR6, 0x100000, URZ ;  /* 0x0010000006067890 */ /* 0x000fc8000fffe13f */
[----:B------:R-:W-:Y:S02]  /*0200*/  USHF.L.U32 UR7, UR6, 0xb, URZ ;  /* 0x0000000b06077899 */ /* 0x000fe4000800063f */
[----:B------:R-:W-:Y:S02]  /*0210*/  USHF.L.U32 UR6, UR6, 0x1, URZ ;  /* 0x0000000106067899 */ /* 0x000fe4000800063f */
[----:B0-----:R-:W-:Y:S02]  /*0220*/  ULEA UR8, UR8, UR4, 0x18 ;  /* 0x0000000408087291 */ /* 0x001fe4000f8ec03f */
[----:B------:R-:W-:-:S04]  /*0230*/  UIADD3 UR4, -UR5, 0x100000, URZ ;  /* 0x0010000005047890 */ /* 0x000fc8000fffe13f */
[----:B------:R-:W-:Y:S02]  /*0240*/  USHF.L.U32 UR5, UR4, 0xb, URZ ;  /* 0x0000000b04057899 */ /* 0x000fe4000800063f */
[----:B------:R-:W-:Y:S01]  /*0250*/  USHF.L.U32 UR4, UR4, 0x1, URZ ;  /* 0x0000000104047899 */ /* 0x000fe2000800063f */
[----:B------:R-:W0:Y:S11]  /*0260*/  FENCE.VIEW.ASYNC.S ;  /* 0x00000000000073c6 */ /* 0x000e360000000000 */
[----:B0-----:R0:W1:Y:S01]  /*0270*/  SYNCS.EXCH.64 URZ, [UR8+0x36000], UR4 ;  /* 0x03600004083f75b2 */ /* 0x0010620008000100 */
[----:B------:R0:W2:Y:S01]  /*0280*/  SYNCS.EXCH.64 URZ, [UR8+0x36048], UR6 ;  /* 0x03604806083f75b2 */ /* 0x0000a20008000100 */
[----:B------:R0:W3:Y:S01]  /*0290*/  SYNCS.EXCH.64 URZ, [UR8+0x36008], UR4 ;  /* 0x03600804083f75b2 */ /* 0x0000e20008000100 */
[----:B------:R0:W4:Y:S01]  /*02a0*/  SYNCS.EXCH.64 URZ, [UR8+0x36050], UR6 ;  /* 0x03605006083f75b2 */ /* 0x0001220008000100 */
[----:B------:R0:W0:Y:S01]  /*02b0*/  SYNCS.EXCH.64 URZ, [UR8+0x36010], UR4 ;  /* 0x03601004083f75b2 */ /* 0x0000220008000100 */
        /* <DEDUP_REMOVED lines=13> */
[----:B------:R-:W-:Y:S01]  /*0390*/  NOP ;  /* 0x0000000000007918 */ /* 0x000fe20000000000 */
.L_x_3:
[----:B0-----:R-:W-:Y:S05]  /*03a0*/  BSYNC B0 ;  /* 0x0000000000007941 */ /* 0x001fea0003800000 */
.L_x_2:
[----:B------:R-:W-:Y:S01]  /*03b0*/  ULDC.64 UR4, c[0x0][0x598] ;  /* 0x0001660000047ab9 */ /* 0x000fe20000000a00 */
[----:B------:R-:W-:Y:S01]  /*03c0*/  LOP3.LUT R3, R3, 0xfffffffc, RZ, 0xc0, !PT ;  /* 0xfffffffc03037812 */ /* 0x000fe200078ec0ff */
[----:B------:R-:W-:Y:S01]  /*03d0*/  NOP ;  /* 0x0000000000007918 */ /* 0x000fe20000000000 */
[----:B------:R-:W-:Y:S01]  /*03e0*/  ISETP.NE.U32.AND P0, PT, RZ, UR4, PT ;  /* 0x00000004ff007c0c */ /* 0x000fe2000bf05070 */
[----:B------:R-:W-:Y:S01]  /*03f0*/  NOP ;  /* 0x0000000000007918 */ /* 0x000fe20000000000 */
[----:B-1234-:R-:W-:Y:S01]  /*0400*/  BAR.SYNC.DEFER_BLOCKING 0x0 ;  /* 0x0000000000007b1d */ /* 0x01efe20000010000 */
[----:B------:R-:W-:Y:S01]  /*0410*/  IMAD.IADD R6, R2, 0x1, -R3 ;  /* 0x0000000102067824 */ /* 0x000fe200078e0a03 */
[----:B------:R-:W-:Y:S02]  /*0420*/  ISETP.NE.AND.EX P0, PT, RZ, UR5, PT, P0 ;  /* 0x00000005ff007c0c */ /* 0x000fe4000bf05300 */
[C---:B------:R-:W-:Y:S02]  /*0430*/  ISETP.NE.AND P2, PT, R7.reuse, 0x1, PT ;  /* 0x000000010700780c */ /* 0x040fe40003f45270 */
[----:B------:R-:W-:Y:S01]  /*0440*/  LOP3.LUT P1, RZ, R7, R6, RZ, 0xfc, !PT ;  /* 0x0000000607ff7212 */ /* 0x000fe2000782fcff */
[----:B------:R-:W-:-:S03]  /*0450*/  ULDC.64 UR12, c[0x0][0x208] ;  /* 0x00008200000c7ab9 */ /* 0x000fc60000000a00 */
[----:B------:R-:W-:-:S04]  /*0460*/  SEL R2, RZ, 0x1, P1 ;  /* 0x00000001ff027807 */ /* 0x000fc80000800000 */
[----:B------:R-:W-:Y:S01]  /*0470*/  SEL R2, R2, 0x2, P2 ;  /* 0x0000000202027807 */ /* 0x000fe20001000000 */
[----:B------:R-:W-:Y:S06]  /*0480*/  @!P0 BRA `(.L_x_4) ;  /* 0x00000000001c8947 */ /* 0x000fec0003800000 */
[----:B------:R-:W0:Y:S02]  /*0490*/  LDC.64 R4, c[0x0][0x598] ;  /* 0x00016600ff047b82 */ /* 0x000e240000000a00 */
[----:B0-----:R-:W2:Y:S02]  /*04a0*/  LDG.E.64 R4, desc[UR12][R4.64] ;  /* 0x0000000c04047981 */ /* 0x001ea4000c1e1b00 */
[----:B--2---:R-:W-:-:S04]  /*04b0*/  ISETP.NE.U32.AND P0, PT, R4, RZ, PT ;  /* 0x000000ff0400720c */ /* 0x004fc80003f05070 */
[----:B------:R-:W-:-:S13]  /*04c0*/  ISETP.NE.AND.EX P0, PT, R5, RZ, PT, P0 ;  /* 0x000000ff0500720c */ /* 0x000fda0003f05300 */
[----:B------:R-:W-:Y:S05]  /*04d0*/  @!P0 BRA `(.L_x_4) ;  /* 0x0000000000088947 */ /* 0x000fea0003800000 */
[----:B------:R2:W5:Y:S01]  /*04e0*/  LD.E R0, desc[UR12][R4.64] ;  /* 0x0000000c04007980 */ /* 0x000562000c101900 */
[----:B------:R-:W-:Y:S05]  /*04f0*/  BRA `(.L_x_5) ;  /* 0x0000000000207947 */ /* 0x000fea0003800000 */
.L_x_4:
[----:B------:R-:W-:Y:S02]  /*0500*/  ULDC.64 UR4, c[0x0][0x588] ;  /* 0x0001620000047ab9 */ /* 0x000fe40000000a00 */
[----:B------:R-:W-:-:S04]  /*0510*/  ISETP.NE.U32.AND P0, PT, RZ, UR4, PT ;  /* 0x00000004ff007c0c */ /* 0x000fc8000bf05070 */
[----:B------:R-:W-:-:S13]  /*0520*/  ISETP.NE.AND.EX P0, PT, RZ, UR5, PT, P0 ;  /* 0x00000005ff007c0c */ /* 0x000fda000bf05300 */
[----:B------:R-:W-:Y:S05]  /*0530*/  @!P0 BRA `(.L_x_6) ;  /* 0x00000000000c8947 */ /* 0x000fea0003800000 */
[----:B------:R-:W0:Y:S02]  /*0540*/  LDC.64 R4, c[0x0][0x588] ;  /* 0x00016200ff047b82 */ /* 0x000e240000000a00 */
[----:B0-----:R0:W5:Y:S01]  /*0550*/  LDG.E R0, desc[UR12][R4.64] ;  /* 0x0000000c04007981 */ /* 0x001162000c1e1900 */
[----:B------:R-:W-:Y:S05]  /*0560*/  BRA `(.L_x_5) ;  /* 0x0000000000047947 */ /* 0x000fea0003800000 */
.L_x_6:
[----:B------:R-:W1:Y:S02]  /*0570*/  LDC R0, c[0x0][0x580] ;  /* 0x00016000ff007b82 */ /* 0x000e640000000800 */
.L_x_5:
[----:B------:R-:W-:Y:S02]  /*0580*/  ULDC.64 UR4, c[0x0][0x5a0] ;  /* 0x0001680000047ab9 */ /* 0x000fe40000000a00 */
[----:B------:R-:W-:-:S04]  /*0590*/  ISETP.NE.U32.AND P0, PT, RZ, UR4, PT ;  /* 0x00000004ff007c0c */ /* 0x000fc8000bf05070 */
[----:B------:R-:W-:-:S13]  /*05a0*/  ISETP.NE.AND.EX P0, PT, RZ, UR5, PT, P0 ;  /* 0x00000005ff007c0c */ /* 0x000fda000bf05300 */
[----:B------:R-:W-:Y:S05]  /*05b0*/  @!P0 BRA `(.L_x_7) ;  /* 0x00000000001c8947 */ /* 0x000fea0003800000 */
[----:B0-2---:R-:W0:Y:S02]  /*05c0*/  LDC.64 R4, c[0x0][0x5a0] ;  /* 0x00016800ff047b82 */ /* 0x005e240000000a00 */
[----:B0-----:R-:W2:Y:S02]  /*05d0*/  LDG.E.64 R4, desc[UR12][R4.64] ;  /* 0x0000000c04047981 */ /* 0x001ea4000c1e1b00 */
[----:B--2---:R-:W-:-:S04]  /*05e0*/  ISETP.NE.U32.AND P0, PT, R4, RZ, PT ;  /* 0x000000ff0400720c */ /* 0x004fc80003f05070 */
[----:B------:R-:W-:-:S13]  /*05f0*/  ISETP.NE.AND.EX P0, PT, R5, RZ, PT, P0 ;  /* 0x000000ff0500720c */ /* 0x000fda0003f05300 */
[----:B------:R-:W-:Y:S05]  /*0600*/  @!P0 BRA `(.L_x_7) ;  /* 0x0000000000088947 */ /* 0x000fea0003800000 */
[----:B------:R0:W5:Y:S01]  /*0610*/  LD.E R3, desc[UR12][R4.64] ;  /* 0x0000000c04037980 */ /* 0x000162000c101900 */
[----:B------:R-:W-:Y:S05]  /*0620*/  BRA `(.L_x_8) ;  /* 0x0000000000207947 */ /* 0x000fea0003800000 */
.L_x_7:
[----:B------:R-:W-:Y:S02]  /*0630*/  ULDC.64 UR4, c[0x0][0x590] ;  /* 0x0001640000047ab9 */ /* 0x000fe40000000a00 */
[----:B------:R-:W-:-:S04]  /*0640*/  ISETP.NE.U32.AND P0, PT, RZ, UR4, PT ;  /* 0x00000004ff007c0c */ /* 0x000fc8000bf05070 */
[----:B------:R-:W-:-:S13]  /*0650*/  ISETP.NE.AND.EX P0, PT, RZ, UR5, PT, P0 ;  /* 0x00000005ff007c0c */ /* 0x000fda000bf05300 */
[----:B------:R-:W-:Y:S05]  /*0660*/  @!P0 BRA `(.L_x_9) ;  /* 0x00000000000c8947 */ /* 0x000fea0003800000 */
[----:B0-2---:R-:W0:Y:S02]  /*0670*/  LDC.64 R4, c[0x0][0x590] ;  /* 0x00016400ff047b82 */ /* 0x005e240000000a00 */
[----:B0-----:R4:W5:Y:S01]  /*0680*/  LDG.E R3, desc[UR12][R4.64] ;  /* 0x0000000c04037981 */ /* 0x001962000c1e1900 */
[----:B------:R-:W-:Y:S05]  /*0690*/  BRA `(.L_x_8) ;  /* 0x0000000000047947 */ /* 0x000fea0003800000 */
.L_x_9:
[----:B------:R-:W3:Y:S02]  /*06a0*/  LDC R3, c[0x0][0x584] ;  /* 0x00016100ff037b82 */ /* 0x000ee40000000800 */
.L_x_8:
[----:B0-2-4-:R-:W0:Y:S01]  /*06b0*/  LDC R4, c[0x0][0x3c4] ;  /* 0x0000f100ff047b82 */ /* 0x015e220000000800 */
[----:B------:R-:W2:Y:S01]  /*06c0*/  S2R R9, SR_CTAID.X ;  /* 0x0000000000097919 */ /* 0x000ea20000002500 */
[----:B------:R-:W-:Y:S01]  /*06d0*/  ISETP.NE.AND P0, PT, R7, RZ, PT ;  /* 0x000000ff0700720c */ /* 0x000fe20003f05270 */
[----:B------:R-:W4:Y:S05]  /*06e0*/  S2R R10, SR_CTAID.Y ;  /* 0x00000000000a7919 */ /* 0x000f2a0000002600 */
[----:B------:R-:W1:Y:S01]  /*06f0*/  LDC.64 R12, c[0x0][0x3c8] ;  /* 0x0000f200ff0c7b82 */ /* 0x000e620000000a00 */
[----:B0-----:R-:W-:-:S05]  /*0700*/  VIADD R4, R4, 0x3f ;  /* 0x0000003f04047836 */ /* 0x001fca0000000000 */
[----:B------:R-:W-:-:S04]  /*0710*/  SHF.R.S32.HI R5, RZ, 0x1f, R4 ;  /* 0x0000001fff057819 */ /* 0x000fc80000011404 */
[----:B------:R-:W-:-:S04]  /*0720*/  LEA.HI R5, R5, R4, RZ, 0x6 ;  /* 0x0000000405057211 */ /* 0x000fc800078f30ff */
[----:B------:R-:W-:-:S05]  /*0730*/  SHF.R.S32.HI R5, RZ, 0x6, R5 ;  /* 0x00000006ff057819 */ /* 0x000fca0000011405 */
[----:B-1----:R-:W-:-:S04]  /*0740*/  IMAD R4, R5, R12, RZ ;  /* 0x0000000c05047224 */ /* 0x002fc800078e02ff */
[----:B------:R-:W-:Y:S01]  /*0750*/  IMAD R4, R4, R13, RZ ;  /* 0x0000000d04047224 */ /* 0x000fe200078e02ff */
[----:B--2-4-:R-:W-:Y:S06]  /*0760*/  @!P0 BRA `(.L_x_10) ;  /* 0x00000054000c8947 */ /* 0x014fec0003800000 */
[----:B------:R-:W-:-:S13]  /*0770*/  ISETP.NE.AND P0, PT, R7, 0x1, PT ;  /* 0x000000010700780c */ /* 0x000fda0003f05270 */
[----:B------:R-:W-:Y:S05]  /*0780*/  @P0 EXIT ;  /* 0x000000000000094d */ /* 0x000fea0003800000 */
[----:B------:R-:W-:Y:S01]  /*0790*/  ISETP.GE.AND P0, PT, R4, 0x1, PT ;  /* 0x000000010400780c */ /* 0x000fe20003f06270 */
[----:B------:R-:W-:Y:S01]  /*07a0*/  UMOV UR4, URZ ;  /* 0x0000003f00047c82 */ /* 0x000fe20008000000 */
[----:B------:R-:W-:Y:S02]  /*07b0*/  CS2R R86, SRZ ;  /* 0x0000000000567805 */ /* 0x000fe4000001ff00 */
[----:B------:R-:W-:Y:S02]  /*07c0*/  CS2R R24, SRZ ;  /* 0x0000000000187805 */ /* 0x000fe4000001ff00 */
[----:B------:R-:W-:Y:S02]  /*07d0*/  CS2R R26, SRZ ;  /* 0x00000000001a7805 */ /* 0x000fe4000001ff00 */
[----:B------:R-:W-:Y:S02]  /*07e0*/  CS2R R28, SRZ ;  /* 0x00000000001c7805 */ /* 0x000fe4000001ff00 */
[----:B------:R-:W-:-:S02]  /*07f0*/  CS2R R30, SRZ ;  /* 0x00000000001e7805 */ /* 0x000fc4000001ff00 */
[----:B------:R-:W-:Y:S02]  /*0800*/  CS2R R32, SRZ ;  /* 0x0000000000207805 */ /* 0x000fe4000001ff00 */
        /* <DEDUP_REMOVED lines=25> */
[----:B------:R-:W-:Y:S01]  /*09a0*/  CS2R R84, SRZ ;  /* 0x0000000000547805 */ /* 0x000fe2000001ff00 */
[----:B------:R-:W-:Y:S06]  /*09b0*/  @!P0 BRA `(.L_x_11) ;  /* 0x0000000000a88947 */ /* 0x000fec0003800000 */
[----:B------:R-:W-:-:S04]  /*09c0*/  LOP3.LUT R5, R2, 0x1, RZ, 0xfc, !PT ;  /* 0x0000000102057812 */ /* 0x000fc800078efcff */
[----:B------:R-:W-:-:S13]  /*09d0*/  ISETP.NE.AND P0, PT, R5, 0x3, PT ;  /* 0x000000030500780c */ /* 0x000fda0003f05270 */
[----:B------:R-:W-:Y:S05]  /*09e0*/  @!P0 BRA `(.L_x_12) ;  /* 0x0000000000048947 */ /* 0x000fea0003800000 */
[----:B------:R-:W-:Y:S01]  /*09f0*/  BPT.TRAP 0x1 ;  /* 0x000000040000795c */ /* 0x000fe20000300000 */
.L_x_12:
[----:B------:R-:W0:Y:S01]  /*0a00*/  S2UR UR5, SR_CgaCtaId ;  /* 0x00000000000579c3 */ /* 0x000e220000008800 */
[----:B------:R-:W-:Y:S01]  /*0a10*/  SHF.L.U32 R5, RZ, 0x1f, RZ ;  /* 0x0000001fff057819 */ /* 0x000fe200000006ff */
[----:B------:R-:W-:Y:S02]  /*0a20*/  UMOV UR4, 0x400 ;  /* 0x0000040000047882 */ /* 0x000fe40000000000 */
[----:B0-----:R-:W-:-:S12]  /*0a30*/  ULEA UR4, UR5, UR4, 0x18 ;  /* 0x0000000405047291 */ /* 0x001fd8000f8ec03f */
.L_x_13:
[----:B0-----:R-:W-:-:S04]  /*0a40*/  IMAD.U32 R6, RZ, RZ, UR4 ;  /* 0x00000004ff067e24 */ /* 0x001fc8000f8e00ff */
[----:B------:R0:W1:Y:S03]  /*0a50*/  SYNCS.PHASECHK.TRANS64.TRYWAIT P0, [R6+URZ+0x36000], R5 ;  /* 0x03600005060075a7 */ /* 0x000066000800017f */
[----:B-1----:R-:W-:Y:S05]  /*0a60*/  @!P0 NANOSLEEP.SYNCS 0x989680 ;  /* 0x009896800000895d */ /* 0x002fea0003900000 */
[----:B------:R-:W1:Y:S02]  /*0a70*/  @!P0 SYNCS.PHASECHK.TRANS64 P0, [R6+URZ+0x36000], R5 ;  /* 0x03600005060085a7 */ /* 0x000e64000800007f */
[----:B-1----:R-:W-:Y:S05]  /*0a80*/  @!P0 BRA `(.L_x_13) ;  /* 0xfffffffc00ec8947 */ /* 0x002fea000383ffff */
[----:B------:R-:W-:Y:S01]  /*0a90*/  UIADD3 UR5, UR4, 0x12000, URZ ;  /* 0x0001200004057890 */ /* 0x000fe2000fffe03f */
[----:B------:R-:W-:Y:S01]  /*0aa0*/  WARPGROUP.ARRIVE ;  /* 0x00000000000079c5 */ /* 0x000fe20000000000 */
[----:B------:R-:W-:Y:S02]  /*0ab0*/  USHF.R.U32.HI UR4, URZ, 0x4, UR4 ;  /* 0x000000043f047899 */ /* 0x000fe40008011604 */
[----:B------:R-:W-:Y:S02]  /*0ac0*/  USHF.R.U32.HI UR5, URZ, 0x4, UR5 ;  /* 0x000000043f057899 */ /* 0x000fe40008011605 */
[----:B------:R-:W-:Y:S02]  /*0ad0*/  ULOP3.LUT UR4, UR4, 0x3fff, URZ, 0xc0, !UPT ;  /* 0x00003fff04047892 */ /* 0x000fe4000f8ec03f */
[----:B------:R-:W-:Y:S02]  /*0ae0*/  ULOP3.LUT UR5, UR5, 0x3fff, URZ, 0xc0, !UPT ;  /* 0x00003fff05057892 */ /* 0x000fe4000f8ec03f */
[----:B------:R-:W-:-:S02]  /*0af0*/  ULOP3.LUT UR9, UR4, 0x10000, URZ, 0xfc, !UPT ;  /* 0x0001000004097892 */ /* 0x000fc4000f8efc3f */
[----:B------:R-:W-:Y:S01]  /*0b00*/  ULOP3.LUT UR8, UR5, 0x10000, URZ, 0xfc, !UPT ;  /* 0x0001000005087892 */ /* 0x000fe2000f8efc3f */
[----:B------:R-:W-:Y:S02]  /*0b10*/  UMOV UR7, 0x40000040 ;  /* 0x4000004000077882 */ /* 0x000fe40000000000 */
[----:B------:R-:W-:Y:S02]  /*0b20*/  UMOV UR5, 0x40000040 ;  /* 0x4000004000057882 */ /* 0x000fe40000000000 */
[----:B------:R-:W-:Y:S02]  /*0b30*/  UMOV UR4, UR9 ;  /* 0x0000000900047c82 */ /* 0x000fe40008000000 */
[----:B------:R-:W-:Y:S02]  /*0b40*/  UMOV UR6, UR8 ;  /* 0x0000000800067c82 */ /* 0x000fe40008000000 */
[----:B------:R-:W-:Y:S01]  /*0b50*/  HGMMA.64x128x16.F32.BF16 R24, gdesc[UR4], RZ, !UPT ;  /* 0x01e00000041879f0 */ /* 0x000fe2000c7018ff */
[----:B------:R-:W-:-:S02]  /*0b60*/  UIADD3 UR4, UR9, 0x2, URZ ;  /* 0x0000000209047890 */ /* 0x000fc4000fffe03f */
[----:B------:R-:W-:Y:S01]  /*0b70*/  UIADD3 UR6, UR8, 0x2, URZ ;  /* 0x0000000208067890 */ /* 0x000fe2000fffe03f */
[----:B------:R-:W-:Y:S01]  /*0b80*/  UMOV UR5, 0x40000040 ;  /* 0x4000004000057882 */ /* 0x000fe20000000000 */
[----:B------:R-:W-:-:S07]  /*0b90*/  UMOV UR7, 0x40000040 ;  /* 0x4000004000077882 */ /* 0x000fce0000000000 */
[----:B------:R-:W-:Y:S01]  /*0ba0*/  HGMMA.64x128x16.F32.BF16 R24, gdesc[UR4], R24 ;  /* 0x01e00000041879f0 */ /* 0x000fe20008701818 */
[----:B------:R-:W-:Y:S02]  /*0bb0*/  UIADD3 UR4, UR9, 0x4, URZ ;  /* 0x0000000409047890 */ /* 0x000fe4000fffe03f */
        /* <DEDUP_REMOVED lines=8> */
[----:B------:R-:W-:Y:S01]  /*0c40*/  HGMMA.64x128x16.F32.BF16 R24, gdesc[UR4], R24, gsb0 ;  /* 0x01e00000041879f0 */ /* 0x000fe20008001818 */
[----:B------:R-:W-:-:S05]  /*0c50*/  UMOV UR4, 0x1 ;  /* 0x0000000100047882 */ /* 0x000fca0000000000 */
.L_x_11:
[----:B0-----:R-:W-:-:S05]  /*0c60*/  VIMNMX R5, R4, 0x1, PT ;  /* 0x0000000104057848 */ /* 0x001fca0003fe0100 */
[----:B------:R-:W-:-:S05]  /*0c70*/  IMAD.IADD R6, R4, 0x1, -R5 ;  /* 0x0000000104067824 */ /* 0x000fca00078e0a05 */
[----:B------:R-:W-:-:S13]  /*0c80*/  ISETP.GE.AND P0, PT, R6, 0x1, PT ;  /* 0x000000010600780c */ /* 0x000fda0003f06270 */
[----:B------:R-:W-:Y:S05]  /*0c90*/  @!P0 BRA `(.L_x_14) ;  /* 0x0000000400188947 */ /* 0x000fea0003800000 */
[----:B------:R-:W0:Y:S01]  /*0ca0*/  S2UR UR6, SR_CgaCtaId ;  /* 0x00000000000679c3 */ /* 0x000e220000008800 */
[----:B------:R-:W-:Y:S01]  /*0cb0*/  UMOV UR5, 0x400 ;  /* 0x0000040000057882 */ /* 0x000fe20000000000 */
[----:B------:R-:W-:Y:S01]  /*0cc0*/  LOP3.LUT R10, R2, 0x1, RZ, 0xfc, !PT ;  /* 0x00000001020a7812 */ /* 0x000fe200078efcff */
[----:B------:R-:W-:Y:S01]  /*0cd0*/  IMAD.MOV.U32 R9, RZ, RZ, RZ ;  /* 0x000000ffff097224 */ /* 0x000fe200078e00ff */
[----:B------:R-:W-:Y:S01]  /*0ce0*/  UISETP.NE.U32.AND UP0, UPT, UR4, URZ, UPT ;  /* 0x0000003f0400728c */ /* 0x000fe2000bf05070 */
[----:B------:R-:W-:Y:S01]  /*0cf0*/  IMAD.MOV.U32 R5, RZ, RZ, R6 ;  /* 0x000000ffff057224 */ /* 0x000fe200078e0006 */
[----:B0-----:R-:W-:-:S04]  /*0d00*/  ULEA UR14, UR6, UR5, 0x18 ;  /* 0x00000005060e7291 */ /* 0x001fc8000f8ec03f */
[----:B------:R-:W-:Y:S02]  /*0d10*/  UIADD3 UR6, UR14, 0x12000, URZ ;  /* 0x000120000e067890 */ /* 0x000fe4000fffe03f */
[----:B------:R-:W-:Y:S02]  /*0d20*/  USHF.R.U32.HI UR5, URZ, 0x4, UR14 ;  /* 0x000000043f057899 */ /* 0x000fe4000801160e */
[----:B------:R-:W-:Y:S02]  /*0d30*/  USHF.R.U32.HI UR6, URZ, 0x4, UR6 ;  /* 0x000000043f067899 */ /* 0x000fe40008011606 */
[----:B------:R-:W-:Y:S02]  /*0d40*/  ULOP3.LUT UR5, UR5, 0x3fff, URZ, 0xc0, !UPT ;  /* 0x00003fff05057892 */ /* 0x000fe4000f8ec03f */
[----:B------:R-:W-:Y:S02]  /*0d50*/  ULOP3.LUT UR6, UR6, 0x3fff, URZ, 0xc0, !UPT ;  /* 0x00003fff06067892 */ /* 0x000fe4000f8ec03f */
[----:B------:R-:W-:-:S02]  /*0d60*/  ULOP3.LUT UR15, UR5, 0x10000, URZ, 0xfc, !UPT ;  /* 0x00010000050f7892 */ /* 0x000fc4000f8efc3f */
[----:B------:R-:W-:Y:S01]  /*0d70*/  ULOP3.LUT UR16, UR6, 0x10000, URZ, 0xfc, !UPT ;  /* 0x0001000006107892 */ /* 0x000fe2000f8efc3f */
[----:B------:R-:W-:-:S11]  /*0d80*/  UMOV UR5, URZ ;  /* 0x0000003f00057c82 */ /* 0x000fd60008000000 */
.L_x_19:
[----:B------:R-:W-:-:S13]  /*0d90*/  ISETP.NE.AND P1, PT, R10, 0x3, PT ;  /* 0x000000030a00780c */ /* 0x000fda0003f25270 */
[----:B0-----:R-:W-:Y:S05]  /*0da0*/  @!P1 BRA `(.L_x_15) ;  /* 0x0000000000049947 */ /* 0x001fea0003800000 */
[----:B------:R-:W-:Y:S01]  /*0db0*/  BPT.TRAP 0x1 ;  /* 0x000000040000795c */ /* 0x000fe20000300000 */
.L_x_15:
[----:B------:R-:W-:Y:S01]  /*0dc0*/  SHF.L.U32 R7, R9, 0x1f, RZ ;  /* 0x0000001f09077819 */ /* 0x000fe200000006ff */
[----:B------:R-:W-:-:S12]  /*0dd0*/  ULEA UR6, UR4, UR14, 0x3 ;  /* 0x0000000e04067291 */ /* 0x000fd8000f8e183f */
.L_x_16:
[----:B0-----:R-:W-:-:S04]  /*0de0*/  IMAD.U32 R8, RZ, RZ, UR6 ;  /* 0x00000006ff087e24 */ /* 0x001fc8000f8e00ff */
[----:B------:R0:W1:Y:S03]  /*0df0*/  SYNCS.PHASECHK.TRANS64.TRYWAIT P0, [R8+URZ+0x36000], R7 ;  /* 0x03600007080075a7 */ /* 0x000066000800017f */
[----:B-1----:R-:W-:Y:S05]  /*0e00*/  @!P0 NANOSLEEP.SYNCS 0x989680 ;  /* 0x009896800000895d */ /* 0x002fea0003900000 */
[----:B------:R-:W1:Y:S02]  /*0e10*/  @!P0 SYNCS.PHASECHK.TRANS64 P0, [R8+URZ+0x36000], R7 ;  /* 0x03600007080085a7 */ /* 0x000e64000800007f */
[----:B-1----:R-:W-:Y:S05]  /*0e20*/  @!P0 BRA `(.L_x_16) ;  /* 0xfffffffc00ec8947 */ /* 0x002fea000383ffff */
[----:B------:R-:W-:Y:S01]  /*0e30*/  ULEA UR6, UR4, UR15, 0x9 ;  /* 0x0000000f04067291 */ /* 0x000fe2000f8e483f */
[----:B------:R-:W-:Y:S01]  /*0e40*/  WARPGROUP.ARRIVE ;  /* 0x00000000000079c5 */ /* 0x000fe20000000000 */
[----:B------:R-:W-:Y:S01]  /*0e50*/  ULEA UR7, UR4, UR16, 0xa ;  /* 0x0000001004077291 */ /* 0x000fe2000f8e503f */
[----:B------:R-:W-:Y:S01]  /*0e60*/  UMOV UR9, 0x40000040 ;  /* 0x4000004000097882 */ /* 0x000fe20000000000 */
[----:B------:R-:W-:-:S03]  /*0e70*/  UMOV UR11, 0x40000040 ;  /* 0x40000040000b7882 */ /* 0x000fc60000000000 */
[----:B------:R-:W-:Y:S02]  /*0e80*/  UMOV UR8, UR6 ;  /* 0x0000000600087c82 */ /* 0x000fe40008000000 */
[----:B------:R-:W-:Y:S02]  /*0e90*/  UMOV UR10, UR7 ;  /* 0x00000007000a7c82 */ /* 0x000fe40008000000 */
[----:B------:R-:W-:Y:S01]  /*0ea0*/  HGMMA.64x128x16.F32.BF16 R24, gdesc[UR8], R24, UP0 ;  /* 0x01e00000081879f0 */ /* 0x000fe2000bf01818 */
        /* <DEDUP_REMOVED lines=14> */
[----:B------:R-:W-:Y:S03]  /*0f90*/  HGMMA.64x128x16.F32.BF16 R24, gdesc[UR8], R24, gsb0 ;  /* 0x01e00000081879f0 */ /* 0x000fe60008001818 */
[----:B------:R-:W-:Y:S02]  /*0fa0*/  WARPGROUP.DEPBAR.LE gsb0, 0x1 ;  /* 0x00008000000079c5 */ /* 0x000fe40000010100 */
[----:B------:R-:W-:Y:S05]  /*0fb0*/  @!P1 BRA `(.L_x_17) ;  /* 0x0000000000049947 */ /* 0x000fea0003800000 */
[----:B------:R-:W-:Y:S01]  /*0fc0*/  BPT.TRAP 0x1 ;  /* 0x000000040000795c */ /* 0x000fe20000300000 */
.L_x_17:
[----:B------:R-:W-:Y:S01]  /*0fd0*/  ULEA UR6, UR5, UR14, 0x3 ;  /* 0x0000000e05067291 */ /* 0x000fe2000f8e183f */
[----:B------:R-:W-:-:S03]  /*0fe0*/  ISETP.GT.U32.AND P0, PT, R2, 0x1, PT ;  /* 0x000000010200780c */ /* 0x000fc60003f04070 */
[----:B------:R-:W-:-:S04]  /*0ff0*/  UIADD3 UR6, UR6, 0x36048, URZ ;  /* 0x0003604806067890 */ /* 0x000fc8000fffe03f */
[----:B------:R-:W-:-:S09]  /*1000*/  UPRMT UR6, URZ, 0x654, UR6 ;  /* 0x000006543f067896 */ /* 0x000fd20008000006 */
[----:B------:R-:W-:Y:S01]  /*1010*/  SYNCS.ARRIVE.TRANS64.RED.A1T0 RZ, [UR6], RZ ;  /* 0x000000ffffff79a7 */ /* 0x000fe20008100406 */
[----:B------:R-:W-:Y:S05]  /*1020*/  @P0 BRA `(.L_x_18) ;  /* 0x0000000000040947 */ /* 0x000fea0003800000 */
[----:B------:R-:W-:Y:S01]  /*1030*/  BPT.TRAP 0x1 ;  /* 0x000000040000795c */ /* 0x000fe20000300000 */
.L_x_18:
[----:B------:R-:W-:Y:S01]  /*1040*/  UIADD3 UR4, UR4, 0x1, URZ ;  /* 0x0000000104047890 */ /* 0x000fe2000fffe03f */
[C---:B------:R-:W-:Y:S01]  /*1050*/  ISETP.GT.AND P0, PT, R5.reuse, 0x1, PT ;  /* 0x000000010500780c */ /* 0x040fe20003f04270 */
[----:B------:R-:W-:Y:S01]  /*1060*/  UIADD3 UR5, UR5, 0x1, URZ ;  /* 0x0000000105057890 */ /* 0x000fe2000fffe03f */
[----:B------:R-:W-:Y:S01]  /*1070*/  VIADD R5, R5, 0xffffffff ;  /* 0xffffffff05057836 */ /* 0x000fe20000000000 */
[----:B------:R-:W-:Y:S02]  /*1080*/  UISETP.NE.AND UP0, UPT, UR4, 0x9, UPT ;  /* 0x000000090400788c */ /* 0x000fe4000bf05270 */
[----:B------:R-:W-:Y:S02]  /*1090*/  UISETP.NE.AND UP1, UPT, UR5, 0x9, UPT ;  /* 0x000000090500788c */ /* 0x000fe4000bf25270 */
[----:B------:R-:W-:Y:S02]  /*10a0*/  USEL UR6, URZ, 0x1, UP0 ;  /* 0x000000013f067887 */ /* 0x000fe40008000000 */
[----:B------:R-:W-:-:S02]  /*10b0*/  USEL UR4, UR4, URZ, UP0 ;  /* 0x0000003f04047287 */ /* 0x000fc40008000000 */
[----:B------:R-:W-:Y:S02]  /*10c0*/  USEL UR5, UR5, URZ, UP1 ;  /* 0x0000003f05057287 */ /* 0x000fe40008800000 */
[----:B------:R-:W-:Y:S01]  /*10d0*/  UPLOP3.LUT UP0, UPT, UPT, UPT, UPT, 0x80, 0x0 ;  /* 0x000000000000789c */ /* 0x000fe20003f0f070 */
[----:B------:R-:W-:Y:S01]  /*10e0*/  LOP3.LUT R9, R9, UR6, RZ, 0x3c, !PT ;  /* 0x0000000609097c12 */ /* 0x000fe2000f8e3cff */
[----:B------:R-:W-:Y:S09]  /*10f0*/  @P0 BRA `(.L_x_19) ;  /* 0xfffffffc00240947 */ /* 0x000ff2000383ffff */
.L_x_14:
[----:B------:R-:W-:Y:S01]  /*1100*/  ISETP.GE.AND P0, PT, R4, 0x1, PT ;  /* 0x000000010400780c */ /* 0x000fe20003f06270 */
[----:B------:R-:W-:-:S12]  /*1110*/  WARPGROUP.DEPBAR.LE gsb0, 0x0 ;  /* 0x00008000000079c5 */ /* 0x000fd80000010000 */
[----:B------:R-:W-:Y:S05]  /*1120*/  @!P0 BRA `(.L_x_20) ;  /* 0x0000000000448947 */ /* 0x000fea0003800000 */
[----:B------:R-:W-:-:S04]  /*1130*/  LOP3.LUT R4, R2, 0x1, RZ, 0xfc, !PT ;  /* 0x0000000102047812 */ /* 0x000fc800078efcff */
[----:B------:R-:W-:-:S13]  /*1140*/  ISETP.NE.AND P0, PT, R4, 0x3, PT ;  /* 0x000000030400780c */ /* 0x000fda0003f05270 */
[----:B------:R-:W-:Y:S05]  /*1150*/  @!P0 BRA `(.L_x_21) ;  /* 0x0000000000048947 */ /* 0x000fea0003800000 */
[----:B------:R-:W-:Y:S01]  /*1160*/  BPT.TRAP 0x1 ;  /* 0x000000040000795c */ /* 0x000fe20000300000 */
.L_x_21:
[----:B0-----:R-:W0:Y:S01]  /*1170*/  S2R R7, SR_CgaCtaId ;  /* 0x0000000000077919 */ /* 0x001e220000008800 */
[----:B------:R-:W-:Y:S01]  /*1180*/  IMAD.WIDE.U32 R4, R6, 0x38e38e39, RZ ;  /* 0x38e38e3906047825 */ /* 0x000fe200078e00ff */
[----:B------:R-:W-:Y:S02]  /*1190*/  MOV R4, 0x400 ;  /* 0x0000040000047802 */ /* 0x000fe40000000f00 */
[----:B------:R-:W-:Y:S02]  /*11a0*/  ISETP.GT.U32.AND P0, PT, R2, 0x1, PT ;  /* 0x000000010200780c */ /* 0x000fe40003f04070 */
[----:B------:R-:W-:-:S05]  /*11b0*/  SHF.R.U32.HI R5, RZ, 0x1, R5 ;  /* 0x00000001ff057819 */ /* 0x000fca0000011605 */
[----:B------:R-:W-:Y:S01]  /*11c0*/  IMAD R6, R5, -0x9, R6 ;  /* 0xfffffff705067824 */ /* 0x000fe200078e0206 */
[----:B0-----:R-:W-:-:S05]  /*11d0*/  LEA R7, R7, R4, 0x18 ;  /* 0x0000000407077211 */ /* 0x001fca00078ec0ff */
[----:B------:R-:W-:-:S04]  /*11e0*/  IMAD R6, R6, 0x8, R7 ;  /* 0x0000000806067824 */ /* 0x000fc800078e0207 */
[----:B------:R-:W-:-:S05]  /*11f0*/  VIADD R6, R6, 0x36048 ;  /* 0x0003604806067836 */ /* 0x000fca0000000000 */
[----:B------:R-:W-:-:S04]  /*1200*/  PRMT R6, RZ, 0x654, R6 ;  /* 0x00000654ff067816 */ /* 0x000fc80000000006 */
[----:B------:R1:W-:Y:S01]  /*1210*/  SYNCS.ARRIVE.TRANS64.RED.A1T0 RZ, [R6+URZ], RZ ;  /* 0x000000ff06ff79a7 */ /* 0x0003e2000810043f */
[----:B------:R-:W-:Y:S05]  /*1220*/  @P0 BRA `(.L_x_20) ;  /* 0x0000000000040947 */ /* 0x000fea0003800000 */
[----:B------:R-:W-:Y:S01]  /*1230*/  BPT.TRAP 0x1 ;  /* 0x000000040000795c */ /* 0x000fe20000300000 */
.L_x_20:
[----:B------:R-:W2:Y:S01]  /*1240*/  S2R R5, SR_TID.X ;  /* 0x0000000000057919 */ /* 0x000ea20000002100 */
[----:B------:R-:W-:Y:S01]  /*1250*/  ULDC.64 UR4, c[0x0][0x280] ;  /* 0x0000a00000047ab9 */ /* 0x000fe20000000a00 */
[----:B------:R-:W4:Y:S01]  /*1260*/  S2R R4, SR_CTAID.Y ;  /* 0x0000000000047919 */ /* 0x000f220000002600 */
[----:B------:R-:W0:Y:S01]  /*1270*/  S2R R15, SR_CTAID.X ;  /* 0x00000000000f7919 */ /* 0x000e220000002500 */
[----:B--2---:R-:W-:-:S04]  /*1280*/  SHF.R.S32.HI R2, RZ, 0x1f, R5 ;  /* 0x0000001fff027819 */ /* 0x004fc80000011405 */
[----:B------:R-:W-:Y:S01]  /*1290*/  LEA.HI R2, R2, R5, RZ, 0x7 ;  /* 0x0000000502027211 */ /* 0x000fe200078f38ff */
[----:B----4-:R-:W-:-:S03]  /*12a0*/  IMAD.SHL.U32 R4, R4, 0x80, RZ ;  /* 0x0000008004047824 */ /* 0x010fc600078e00ff */
[----:B------:R-:W-:Y:S01]  /*12b0*/  LOP3.LUT R2, R2, 0xffffff80, RZ, 0xc0, !PT ;  /* 0xffffff8002027812 */ /* 0x000fe200078ec0ff */
[----:B0-----:R-:W-:Y:S01]  /*12c0*/  IMAD.SHL.U32 R8, R15, 0x40, RZ ;  /* 0x000000400f087824 */ /* 0x001fe200078e00ff */
[----:B------:R-:W-:-:S03]  /*12d0*/  ISETP.GE.AND P0, PT, R4, UR5, PT ;  /* 0x0000000504007c0c */ /* 0x000fc6000bf06270 */
[----:B------:R-:W-:Y:S01]  /*12e0*/  IMAD.IADD R2, R5, 0x1, -R2 ;  /* 0x0000000105027824 */ /* 0x000fe200078e0a02 */
[----:B------:R-:W-:-:S04]  /*12f0*/  ISETP.GE.OR P0, PT, R8, UR4, P0 ;  /* 0x0000000408007c0c */ /* 0x000fc80008706670 */
[----:B------:R-:W-:-:S04]  /*1300*/  SHF.R.S32.HI R5, RZ, 0x1f, R2 ;  /* 0x0000001fff057819 */ /* 0x000fc80000011402 */
[----:B-1----:R-:W-:-:S04]  /*1310*/  LEA.HI R6, R5, R2, RZ, 0x2 ;  /* 0x0000000205067211 */ /* 0x002fc800078f10ff */
[--C-:B------:R-:W-:Y:S02]  /*1320*/  SHF.R.S32.HI R10, RZ, 0x2, R6.reuse ;  /* 0x00000002ff0a7819 */ /* 0x100fe40000011406 */
[----:B------:R-:W-:-:S04]  /*1330*/  SHF.R.S32.HI R7, RZ, 0x1f, R6 ;  /* 0x0000001fff077819 */ /* 0x000fc80000011406 */
[----:B------:R-:W-:-:S04]  /*1340*/  LEA.HI R7, R7, R10, RZ, 0x3 ;  /* 0x0000000a07077211 */ /* 0x000fc800078f18ff */
[----:B------:R-:W-:Y:S01]  /*1350*/  LOP3.LUT R11, R7, 0xfffffff8, RZ, 0xc0, !PT ;  /* 0xfffffff8070b7812 */ /* 0x000fe200078ec0ff */
[----:B------:R-:W-:Y:S06]  /*1360*/  @P0 EXIT ;  /* 0x000000000000094d */ /* 0x000fec0003800000 */
[----:B------:R-:W0:Y:S01]  /*1370*/  LDC.64 R16, c[0x0][0x5d0] ;  /* 0x00017400ff107b82 */ /* 0x000e220000000a00 */
[----:B------:R-:W-:Y:S01]  /*1380*/  IMAD.IADD R10, R10, 0x1, -R11 ;  /* 0x000000010a0a7824 */ /* 0x000fe200078e0a0b */
[----:B------:R-:W-:Y:S02]  /*1390*/  LOP3.LUT R7, R6, 0x7ffffffc, RZ, 0xc0, !PT ;  /* 0x7ffffffc06077812 */ /* 0x000fe400078ec0ff */
[----:B------:R-:W-:Y:S02]  /*13a0*/  LEA.HI R5, R5, R2, RZ, 0x5 ;  /* 0x0000000205057211 */ /* 0x000fe400078f28ff */
[----:B------:R-:W-:Y:S01]  /*13b0*/  SHF.R.S32.HI R11, RZ, 0x1f, R10 ;  /* 0x0000001fff0b7819 */ /* 0x000fe2000001140a */
[----:B------:R-:W-:Y:S01]  /*13c0*/  IMAD.IADD R7, R2, 0x1, -R7 ;  /* 0x0000000102077824 */ /* 0x000fe200078e0a07 */
[----:B------:R-:W-:Y:S02]  /*13d0*/  SHF.R.S32.HI R5, RZ, 0x5, R5 ;  /* 0x00000005ff057819 */ /* 0x000fe40000011405 */
[----:B---3-5:R-:W-:Y:S01]  /*13e0*/  FSETP.NEU.AND P1, PT, R3, RZ, PT ;  /* 0x000000ff0300720b */ /* 0x028fe20003f2d000 */
[----:B------:R-:W-:-:S02]  /*13f0*/  IMAD.SHL.U32 R7, R7, 0x2, RZ ;  /* 0x0000000207077824 */ /* 0x000fc400078e00ff */
[----:B------:R-:W-:-:S03]  /*1400*/  IMAD.WIDE R14, R15, 0x40, R10 ;  /* 0x000000400f0e7825 */ /* 0x000fc600078e020a */
[----:B------:R-:W-:Y:S01]  /*1410*/  SHF.R.S32.HI R9, RZ, 0x1f, R7 ;  /* 0x0000001fff097819 */ /* 0x000fe20000011407 */
[C---:B------:R-:W-:Y:S01]  /*1420*/  IMAD R11, R5.reuse, -0x10, -R8 ;  /* 0xfffffff0050b7824 */ /* 0x040fe200078e0a08 */
[C---:B------:R-:W-:Y:S01]  /*1430*/  IADD3 R8, P0, R4.reuse, R7, RZ ;  /* 0x0000000704087210 */ /* 0x040fe20007f1e0ff */
[----:B------:R-:W-:Y:S01]  /*1440*/  IMAD.WIDE R14, R5, 0x10, R14 ;  /* 0x00000010050e7825 */ /* 0x000fe200078e020e */
[----:B------:R-:W-:Y:S02]  /*1450*/  IADD3 R2, -R7, UR5, -R4 ;  /* 0x0000000507027c10 */ /* 0x000fe4000fffe904 */
[----:B------:R-:W-:Y:S01]  /*1460*/  LEA.HI.X.SX32 R9, R4, R9, 0x1, P0 ;  /* 0x0000000904097211 */ /* 0x000fe200000f0eff */
[-C--:B0-----:R-:W-:Y:S01]  /*1470*/  IMAD R4, R15, R16.reuse, RZ ;  /* 0x000000100f047224 */ /* 0x081fe200078e02ff */
[----:B------:R-:W-:Y:S02]  /*1480*/  IADD3 R10, R11, UR4, -R10 ;  /* 0x000000040b0a7c10 */ /* 0x000fe4000fffe80a */
[----:B------:R-:W-:Y:S01]  /*1490*/  ISETP.GT.AND P0, PT, R2, RZ, PT ;  /* 0x000000ff0200720c */ /* 0x000fe20003f04270 */
[----:B------:R-:W-:Y:S01]  /*14a0*/  IMAD.WIDE.U32 R12, R14, R16, R8 ;  /* 0x000000100e0c7225 */ /* 0x000fe200078e0008 */
[----:B------:R-:W-:-:S02]  /*14b0*/  SHF.L.U64.HI R11, R16, 0x3, R17 ;  /* 0x00000003100b7819 */ /* 0x000fc40000010211 */
[----:B------:R-:W-:Y:S01]  /*14c0*/  ISETP.GT.AND P2, PT, R10, RZ, P0 ;  /* 0x000000ff0a00720c */ /* 0x000fe20000744270 */
[----:B------:R-:W-:Y:S02]  /*14d0*/  IMAD R7, R14, R17, R4 ;  /* 0x000000110e077224 */ /* 0x000fe400078e0204 */
[----:B------:R-:W-:Y:S02]  /*14e0*/  IMAD.SHL.U32 R16, R16, 0x8, RZ ;  /* 0x0000000810107824 */ /* 0x000fe400078e00ff */
[----:B------:R-:W-:Y:S01]  /*14f0*/  IMAD.IADD R7, R13, 0x1, R7 ;  /* 0x000000010d077824 */ /* 0x000fe200078e0207 */
[----:B------:R-:W-:Y:S07]  /*1500*/  @!P1 BRA `(.L_x_22) ;  /* 0x0000002c00fc9947 */ /* 0x000fee0003800000 */
[----:B------:R-:W-:Y:S01]  /*1510*/  ULDC.64 UR6, c[0x0][0x5b0] ;  /* 0x00016c0000067ab9 */ /* 0x000fe20000000a00 */
[----:B------:R-:W-:Y:S01]  /*1520*/  ULDC.64 UR8, c[0x0][0x5a8] ;  /* 0x00016a0000087ab9 */ /* 0x000fe20000000a00 */
[----:B------:R-:W-:Y:S01]  /*1530*/  IMAD R13, R15, UR6, RZ ;  /* 0x000000060f0d7c24 */ /* 0x000fe2000f8e02ff */
[----:B------:R-:W-:Y:S01]  /*1540*/  ULDC.64 UR4, c[0x0][0x5c8] ;  /* 0x0001720000047ab9 */ /* 0x000fe20000000a00 */
[----:B------:R-:W-:-:S04]  /*1550*/  IMAD.WIDE.U32 R18, R14, UR6, R8 ;  /* 0x000000060e127c25 */ /* 0x000fc8000f8e0008 */
[----:B------:R-:W-:Y:S01]  /*1560*/  IMAD R13, R14, UR7, R13 ;  /* 0x000000070e0d7c24 */ /* 0x000fe2000f8e020d */
[----:B------:R-:W-:-:S03]  /*1570*/  LEA R4, P1, R18, UR8, 0x1 ;  /* 0x0000000812047c11 */ /* 0x000fc6000f8208ff */
[----:B------:R-:W-:-:S05]  /*1580*/  IMAD.IADD R5, R19, 0x1, R13 ;  /* 0x0000000113057824 */ /* 0x000fca00078e020d */
[----:B------:R-:W-:-:S05]  /*1590*/  LEA.HI.X R5, R18, UR9, R5, 0x1, P1 ;  /* 0x0000000912057c11 */ /* 0x000fca00088f0c05 */
[----:B------:R-:W2:Y:S01]  /*15a0*/  @P2 LDG.E.LTC128B.U16 R17, desc[UR12][R4.64] ;  /* 0x0000000c04112981 */ /* 0x000ea2000c1e1520 */
[----:B------:R-:W-:Y:S01]  /*15b0*/  ISETP.GT.AND P1, PT, R2, 0x1, PT ;  /* 0x000000010200780c */ /* 0x000fe20003f24270 */
[----:B------:R-:W-:Y:S03]  /*15c0*/  BSSY B0, `(.L_x_23) ;  /* 0x000000b000007945 */ /* 0x000fe60003800000 */
[----:B------:R-:W-:Y:S01]  /*15d0*/  ISETP.GT.AND P3, PT, R10, RZ, P1 ;  /* 0x000000ff0a00720c */ /* 0x000fe20000f64270 */
[----:B--2---:R-:W-:-:S04]  /*15e0*/  IMAD.U32 R6, R17, 0x10000, RZ ;  /* 0x0001000011067824 */ /* 0x004fc800078e00ff */
[----:B------:R-:W-:Y:S01]  /*15f0*/  FMUL R19, R6, R3 ;  /* 0x0000000306137220 */ /* 0x000fe20000400000 */
[----:B------:R-:W-:-:S03]  /*1600*/  LEA R6, P4, R12, UR4, 0x1 ;  /* 0x000000040c067c11 */ /* 0x000fc6000f8808ff */
[----:B------:R-:W-:Y:S01]  /*1610*/  FFMA R19, R24, R0, R19 ;  /* 0x0000000018137223 */ /* 0x000fe20000000013 */
[----:B------:R-:W-:-:S04]  /*1620*/  LEA.HI.X R7, R12, UR5, R7, 0x1, P4 ;  /* 0x000000050c077c11 */ /* 0x000fc8000a0f0c07 */
[----:B------:R-:W-:-:S05]  /*1630*/  F2FP.BF16.F32.PACK_AB R19, RZ, R19 ;  /* 0x00000013ff13723e */ /* 0x000fca00000010ff */
[----:B------:R0:W-:Y:S01]  /*1640*/  @P2 STG.E.U16 desc[UR12][R6.64], R19 ;  /* 0x0000001306002986 */ /* 0x0001e2000c10150c */
[----:B------:R-:W-:Y:S05]  /*1650*/  @!P3 BRA `(.L_x_24) ;  /* 0x000000000004b947 */ /* 0x000fea0003800000 */
[----:B------:R1:W5:Y:S02]  /*1660*/  LDG.E.LTC128B.U16 R17, desc[UR12][R4.64+0x2] ;  /* 0x0000020c04117981 */ /* 0x000364000c1e1520 */
.L_x_24:
[----:B------:R-:W-:Y:S05]  /*1670*/  BSYNC B0 ;  /* 0x0000000000007941 */ /* 0x000fea0003800000 */
.L_x_23:
[----:B------:R-:W-:Y:S01]  /*1680*/  USHF.L.U32 UR5, UR6, 0x3, URZ ;  /* 0x0000000306057899 */ /* 0x000fe2000800063f */
[----:B-----5:R-:W-:Y:S01]  /*1690*/  IMAD.U32 R12, R17, 0x10000, RZ ;  /* 0x00010000110c7824 */ /* 0x020fe200078e00ff */
[----:B------:R-:W-:Y:S01]  /*16a0*/  USHF.L.U64.HI UR4, UR6, 0x3, UR7 ;  /* 0x0000000306047899 */ /* 0x000fe20008010207 */
[----:B------:R-:W-:Y:S02]  /*16b0*/  ISETP.GT.AND P0, PT, R10, 0x8, P0 ;  /* 0x000000080a00780c */ /* 0x000fe40000704270 */
[----:B------:R-:W-:Y:S01]  /*16c0*/  FMUL R12, R12, R3 ;  /* 0x000000030c0c7220 */ /* 0x000fe20000400000 */
[----:B------:R-:W-:Y:S02]  /*16d0*/  IMAD.U32 R18, RZ, RZ, UR5 ;  /* 0x00000005ff127e24 */ /* 0x000fe4000f8e00ff */
[----:B0-----:R-:W-:Y:S02]  /*16e0*/  IMAD.U32 R19, RZ, RZ, UR4 ;  /* 0x00000004ff137e24 */ /* 0x001fe4000f8e00ff */
[----:B------:R-:W-:Y:S01]  /*16f0*/  FFMA R12, R25, R0, R12 ;  /* 0x00000000190c7223 */ /* 0x000fe2000000000c */
[----:B------:R-:W-:-:S04]  /*1700*/  IMAD.WIDE.U32 R18, R14, UR6, R18 ;  /* 0x000000060e127c25 */ /* 0x000fc8000f8e0012 */
[----:B------:R-:W-:Y:S02]  /*1710*/  F2FP.BF16.F32.PACK_AB R12, RZ, R12 ;  /* 0x0000000cff0c723e */ /* 0x000fe400000010ff */
[----:B------:R-:W-:Y:S02]  /*1720*/  IADD3 R14, P2, R8, R18, RZ ;  /* 0x00000012080e7210 */ /* 0x000fe40007f5e0ff */
[----:B------:R-:W-:Y:S02]  /*1730*/  PRMT R15, R12, 0x7610, R15 ;  /* 0x000076100c0f7816 */ /* 0x000fe4000000000f */
[----:B------:R-:W-:Y:S02]  /*1740*/  IADD3.X R9, R9, R13, R19, P2, !PT ;  /* 0x0000000d09097210 */ /* 0x000fe400017fe413 */
[C---:B------:R-:W-:Y:S01]  /*1750*/  LEA R8, P2, R14.reuse, UR8, 0x1 ;  /* 0x000000080e087c11 */ /* 0x040fe2000f8408ff */
[----:B------:R0:W-:Y:S03]  /*1760*/  @P3 STG.E.U16 desc[UR12][R6.64+0x2], R15 ;  /* 0x0000020f06003986 */ /* 0x0001e6000c10150c */
[----:B------:R-:W-:-:S02]  /*1770*/  LEA.HI.X R9, R14, UR9, R9, 0x1, P2 ;  /* 0x000000090e097c11 */ /* 0x000fc400090f0c09 */
[----:B------:R-:W-:-:S06]  /*1780*/  PRMT R14, R17, 0x7610, R14 ;  /* 0x00007610110e7816 */ /* 0x000fcc000000000e */
[----:B------:R-:W2:Y:S01]  /*1790*/  @P0 LDG.E.LTC128B.U16 R14, desc[UR12][R8.64] ;  /* 0x0000000c080e0981 */ /* 0x000ea2000c1e1520 */
[C---:B------:R-:W-:Y:S01]  /*17a0*/  SHF.L.U64.HI R11, R16.reuse, 0x1, R11 ;  /* 0x00000001100b7819 */ /* 0x040fe2000001020b */
[----:B------:R-:W-:Y:S01]  /*17b0*/  BSSY B0, `(.L_x_25) ;  /* 0x000000b000007945 */ /* 0x000fe20003800000 */
[----:B------:R-:W-:Y:S02]  /*17c0*/  LEA R16, P2, R16, R6, 0x1 ;  /* 0x0000000610107211 */ /* 0x000fe400078408ff */
[----:B------:R-:W-:-:S03]  /*17d0*/  ISETP.GT.AND P1, PT, R10, 0x8, P1 ;  /* 0x000000080a00780c */ /* 0x000fc60000f24270 */
[----:B------:R-:W-:Y:S02]  /*17e0*/  IMAD.X R17, R11, 0x1, R7, P2 ;  /* 0x000000010b117824 */ /* 0x000fe400010e0607 */
[----:B--2---:R-:W-:-:S04]  /*17f0*/  IMAD.U32 R12, R14, 0x10000, RZ ;  /* 0x000100000e0c7824 */ /* 0x004fc800078e00ff */
[----:B------:R-:W-:-:S04]  /*1800*/  FMUL R13, R12, R3 ;  /* 0x000000030c0d7220 */ /* 0x000fc80000400000 */
[----:B------:R-:W-:-:S05]  /*1810*/  FFMA R13, R26, R0, R13 ;  /* 0x000000001a0d7223 */ /* 0x000fca000000000d */
[----:B------:R-:W-:-:S05]  /*1820*/  F2FP.BF16.F32.PACK_AB R13, RZ, R13 ;  /* 0x0000000dff0d723e */ /* 0x000fca00000010ff */
[----:B------:R0:W-:Y:S01]  /*1830*/  @P0 STG.E.U16 desc[UR12][R16.64], R13 ;  /* 0x0000000d10000986 */ /* 0x0001e2000c10150c */
[----:B------:R-:W-:Y:S05]  /*1840*/  @!P1 BRA `(.L_x_26) ;  /* 0x0000000000049947 */ /* 0x000fea0003800000 */
[----:B------:R2:W5:Y:S02]  /*1850*/  LDG.E.LTC128B.U16 R14, desc[UR12][R8.64+0x2] ;  /* 0x0000020c080e7981 */ /* 0x000564000c1e1520 */
.L_x_26:
[----:B------:R-:W-:Y:S05]  /*1860*/  BSYNC B0 ;  /* 0x0000000000007941 */ /* 0x000fea0003800000 */
.L_x_25:
[----:B-----5:R-:W-:Y:S01]  /*1870*/  IMAD.U32 R12, R14, 0x10000, RZ ;  /* 0x000100000e0c7824 */ /* 0x020fe200078e00ff */
[----:B------:R-:W-:Y:S01]  /*1880*/  ISETP.GT.AND P0, PT, R2, 0x8, PT ;  /* 0x000000080200780c */ /* 0x000fe20003f04270 */
[----:B0-----:R-:W-:Y:S01]  /*1890*/  @P1 IMAD.MOV.U32 R13, RZ, RZ, R17 ;  /* 0x000000ffff0d1224 */ /* 0x001fe200078e0011 */
[----:B------:R-:W-:Y:S01]  /*18a0*/  BSSY B0, `(.L_x_27) ;  /* 0x000000a000007945 */ /* 0x000fe20003800000 */
[----:B------:R-:W-:Y:S01]  /*18b0*/  FMUL R12, R12, R3 ;  /* 0x000000030c0c7220 */ /* 0x000fe20000400000 */
[----:B------:R-:W-:-:S03]  /*18c0*/  ISETP.GT.AND P2, PT, R10, RZ, P0 ;  /* 0x000000ff0a00720c */ /* 0x000fc60000744270 */
[----:B------:R-:W-:-:S05]  /*18d0*/  FFMA R12, R27, R0, R12 ;  /* 0x000000001b0c7223 */ /* 0x000fca000000000c */
[----:B------:R-:W-:-:S04]  /*18e0*/  F2FP.BF16.F32.PACK_AB R12, RZ, R12 ;  /* 0x0000000cff0c723e */ /* 0x000fc800000010ff */
[----:B------:R-:W-:Y:S01]  /*18f0*/  PRMT R11, R12, 0x7610, R11 ;  /* 0x000076100c0b7816 */ /* 0x000fe2000000000b */
[----:B------:R-:W-:-:S05]  /*1900*/  @P1 IMAD.MOV.U32 R12, RZ, RZ, R16 ;  /* 0x000000ffff0c1224 */ /* 0x000fca00078e0010 */
[----:B------:R0:W-:Y:S01]  /*1910*/  @P1 STG.E.U16 desc[UR12][R12.64+0x2], R11 ;  /* 0x0000020b0c001986 */ /* 0x0001e2000c10150c */
[----:B------:R-:W-:Y:S05]  /*1920*/  @!P2 BRA `(.L_x_28) ;  /* 0x000000000004a947 */ /* 0x000fea0003800000 */
[----:B------:R3:W5:Y:S02]  /*1930*/  LDG.E.LTC128B.U16 R14, desc[UR12][R4.64+0x10] ;  /* 0x0000100c040e7981 */ /* 0x000764000c1e1520 */
.L_x_28:
[----:B------:R-:W-:Y:S05]  /*1940*/  BSYNC B0 ;  /* 0x0000000000007941 */ /* 0x000fea0003800000 */
.L_x_27:
[----:B0----5:R-:W-:Y:S01]  /*1950*/  IMAD.U32 R12, R14, 0x10000, RZ ;  /* 0x000100000e0c7824 */ /* 0x021fe200078e00ff */
[----:B------:R-:W-:Y:S01]  /*1960*/  ISETP.GT.AND P1, PT, R2, 0x9, PT ;  /* 0x000000090200780c */ /* 0x000fe20003f24270 */
[----:B------:R-:W-:Y:S02]  /*1970*/  BSSY B0, `(.L_x_29) ;  /* 0x0000008000007945 */ /* 0x000fe40003800000 */
[----:B------:R-:W-:Y:S01]  /*1980*/  FMUL R11, R12, R3 ;  /* 0x000000030c0b7220 */ /* 0x000fe20000400000 */
[----:B------:R-:W-:-:S03]  /*1990*/  ISETP.GT.AND P3, PT, R10, RZ, P1 ;  /* 0x000000ff0a00720c */ /* 0x000fc60000f64270 */
[----:B------:R-:W-:-:S05]  /*19a0*/  FFMA R11, R28, R0, R11 ;  /* 0x000000001c0b7223 */ /* 0x000fca000000000b */
[----:B------:R-:W-:-:S05]  /*19b0*/  F2FP.BF16.F32.PACK_AB R11, RZ, R11 ;  /* 0x0000000bff0b723e */ /* 0x000fca00000010ff */
[----:B------:R0:W-:Y:S01]  /*19c0*/  @P2 STG.E.U16 desc[UR12][R6.64+0x10], R11 ;  /* 0x0000100b06002986 */ /* 0x0001e2000c10150c */
[----:B------:R-:W-:Y:S05]  /*19d0*/  @!P3 BRA `(.L_x_30) ;  /* 0x000000000004b947 */ /* 0x000fea0003800000 */
[----:B------:R4:W5:Y:S02]  /*19e0*/  LDG.E.LTC128B.U16 R14, desc[UR12][R4.64+0x12] ;  /* 0x0000120c040e7981 */ /* 0x000964000c1e1520 */
.L_x_30:
[----:B------:R-:W-:Y:S05]  /*19f0*/  BSYNC B0 ;  /* 0x0000000000007941 */ /* 0x000fea0003800000 */
.L_x_29:
[----:B-----5:R-:W-:Y:S01]  /*1a00*/  IMAD.U32 R12, R14, 0x10000, RZ ;  /* 0x000100000e0c7824 */ /* 0x020fe200078e00ff */
[----:B------:R-:W-:Y:S01]  /*1a10*/  ISETP.GT.AND P0, PT, R10, 0x8, P0 ;  /* 0x000000080a00780c */ /* 0x000fe20000704270 */
[----:B------:R-:W-:Y:S02]  /*1a20*/  BSSY B0, `(.L_x_31) ;  /* 0x0000007000007945 */ /* 0x000fe40003800000 */
[----:B------:R-:W-:-:S04]  /*1a30*/  FMUL R12, R12, R3 ;  /* 0x000000030c0c7220 */ /* 0x000fc80000400000 */
[----:B------:R-:W-:-:S05]  /*1a40*/  FFMA R12, R29, R0, R12 ;  /* 0x000000001d0c7223 */ /* 0x000fca000000000c */
[----:B------:R-:W-:-:S05]  /*1a50*/  F2FP.BF16.F32.PACK_AB R12, RZ, R12 ;  /* 0x0000000cff0c723e */ /* 0x000fca00000010ff */
[----:B------:R0:W-:Y:S01]  /*1a60*/  @P3 STG.E.U16 desc[UR12][R6.64+0x12], R12 ;  /* 0x0000120c06003986 */ /* 0x0001e2000c10150c */
[----:B------:R-:W-:Y:S05]  /*1a70*/  @!P0 BRA `(.L_x_32) ;  /* 0x0000000000048947 */ /* 0x000fea0003800000 */
[----:B------:R0:W5:Y:S02]  /*1a80*/  LDG.E.LTC128B.U16 R14, desc[UR12][R8.64+0x10] ;  /* 0x0000100c080e7981 */ /* 0x000164000c1e1520 */
.L_x_32:
[----:B------:R-:W-:Y:S05]  /*1a90*/  BSYNC B0 ;  /* 0x0000000000007941 */ /* 0x000fea0003800000 */
.L_x_31:
[----:B0----5:R-:W-:Y:S01]  /*1aa0*/  IMAD.U32 R12, R14, 0x10000, RZ ;  /* 0x000100000e0c7824 */ /* 0x021fe200078e00ff */
[----:B------:R-:W-:Y:S01]  /*1ab0*/  ISETP.GT.AND P1, PT, R10, 0x8, P1 ;  /* 0x000000080a00780c */ /* 0x000fe20000f24270 */
[----:B------:R-:W-:Y:S01]  /*1ac0*/  @P0 IMAD.MOV.U32 R13, RZ, RZ, R17 ;  /* 0x000000ffff0d0224 */ /* 0x000fe200078e0011 */
[----:B------:R-:W-:Y:S01]  /*1ad0*/  BSSY B0, `(.L_x_33) ;  /* 0x0000008000007945 */ /* 0x000fe20003800000 */
[----:B------:R-:W-:Y:S01]  /*1ae0*/  FMUL R11, R12, R3 ;  /* 0x000000030c0b7220 */ /* 0x000fe20000400000 */
[----:B------:R-:W-:-:S03]  /*1af0*/  @P0 IMAD.MOV.U32 R12, RZ, RZ, R16 ;  /* 0x000000ffff0c0224 */ /* 0x000fc600078e0010 */
[----:B------:R-:W-:-:S05]  /*1b00*/  FFMA R11, R30, R0, R11 ;  /* 0x000000001e0b7223 */ /* 0x000fca000000000b */
[----:B------:R-:W-:-:S05]  /*1b10*/  F2FP.BF16.F32.PACK_AB R11, RZ, R11 ;  /* 0x0000000bff0b723e */ /* 0x000fca00000010ff */
[----:B------:R0:W-:Y:S01]  /*1b20*/  @P0 STG.E.U16 desc[UR12][R12.64+0x10], R11 ;  /* 0x0000100b0c000986 */ /* 0x0001e2000c10150c */
[----:B------:R-:W-:Y:S05]  /*1b30*/  @!P1 BRA `(.L_x_34) ;  /* 0x0000000000049947 */ /* 0x000fea0003800000 */
[----:B------:R0:W5:Y:S02]  /*1b40*/  LDG.E.LTC128B.U16 R14, desc[UR12][R8.64+0x12] ;  /* 0x0000120c080e7981 */ /* 0x000164000c1e1520 */
.L_x_34:
[----:B------:R-:W-:Y:S05]  /*1b50*/  BSYNC B0 ;  /* 0x0000000000007941 */ /* 0x000fea0003800000 */
.L_x_33:
[----:B0----5:R-:W-:Y:S01]  /*1b60*/  IMAD.U32 R12, R14, 0x10000, RZ ;  /* 0x000100000e0c7824 */ /* 0x021fe200078e00ff */
[----:B------:R-:W-:Y:S01]  /*1b70*/  ISETP.GT.AND P0, PT, R2, 0x10, PT ;  /* 0x000000100200780c */ /* 0x000fe20003f04270 */
[----:B------:R-:W-:Y:S01]  /*1b80*/  @P1 IMAD.MOV.U32 R13, RZ, RZ, R17 ;  /* 0x000000ffff0d1224 */ /* 0x000fe200078e0011 */
        /* <DEDUP_REMOVED lines=10> */
.L_x_36:
[----:B------:R-:W-:Y:S05]  /*1c30*/  BSYNC B0 ;  /* 0x0000000000007941 */ /* 0x000fea0003800000 */
.L_x_35:
        /* <DEDUP_REMOVED lines=10> */
.L_x_38:
[----:B------:R-:W-:Y:S05]  /*1ce0*/  BSYNC B0 ;  /* 0x0000000000007941 */ /* 0x000fea0003800000 */
.L_x_37:
        /* <DEDUP_REMOVED lines=9> */
.L_x_40:
[----:B------:R-:W-:Y:S05]  /*1d80*/  BSYNC B0 ;  /* 0x0000000000007941 */ /* 0x000fea0003800000 */
.L_x_39:
        /* <DEDUP_REMOVED lines=11> */
.L_x_42:
[----:B------:R-:W-:Y:S05]  /*1e40*/  BSYNC B0 ;  /* 0x0000000000007941 */ /* 0x000fea0003800000 */
.L_x_41:
        /* <DEDUP_REMOVED lines=13> */
.L_x_44:
[----:B------:R-:W-:Y:S05]  /*1f20*/  BSYNC B0 ;  /* 0x0000000000007941 */ /* 0x000fea0003800000 */
.L_x_43:
        /* <DEDUP_REMOVED lines=10> */
.L_x_46:
[----:B------:R-:W-:Y:S05]  /*1fd0*/  BSYNC B0 ;  /* 0x0000000000007941 */ /* 0x000fea0003800000 */
.L_x_45:
        /* <DEDUP_REMOVED lines=9> */
.L_x_48:
[----:B------:R-:W-:Y:S05]  /*2070*/  BSYNC B0 ;  /* 0x0000000000007941 */ /* 0x000fea0003800000 */
.L_x_47:
        /* <DEDUP_REMOVED lines=11> */
.L_x_50:
[----:B------:R-:W-:Y:S05]  /*2130*/  BSYNC B0 ;  /* 0x0000000000007941 */ /* 0x000fea0003800000 */
.L_x_49:
        /* <DEDUP_REMOVED lines=13> */
.L_x_52:
[----:B------:R-:W-:Y:S05]  /*2210*/  BSYNC B0 ;  /* 0x0000000000007941 */ /* 0x000fea0003800000 */
.L_x_51:
        /* <DEDUP_REMOVED lines=10> */
.L_x_54:
[----:B------:R-:W-:Y:S05]  /*22c0*/  BSYNC B0 ;  /* 0x0000000000007941 */ /* 0x000fea0003800000 */
.L_x_53:
        /* <DEDUP_REMOVED lines=9> */
.L_x_56:
[----:B------:R-:W-:Y:S05]  /*2360*/  BSYNC B0 ;  /* 0x0000000000007941 */ /* 0x000fea0003800000 */
.L_x_55:
        /* <DEDUP_REMOVED lines=11> */
.L_x_58:
[----:B------:R-:W-:Y:S05]  /*2420*/  BSYNC B0 ;  /* 0x0000000000007941 */ /* 0x000fea0003800000 */
.L_x_57:
        /* <DEDUP_REMOVED lines=13> */
.L_x_60:
[----:B------:R-:W-:Y:S05]  /*2500*/  BSYNC B0 ;  /* 0x0000000000007941 */ /* 0x000fea0003800000 */
.L_x_59:
        /* <DEDUP_REMOVED lines=10> */
.L_x_62:
[----:B------:R-:W-:Y:S05]  /*25b0*/  BSYNC B0 ;  /* 0x0000000000007941 */ /* 0x000fea0003800000 */
.L_x_61:
        /* <DEDUP_REMOVED lines=9> */
.L_x_64:
[----:B------:R-:W-:Y:S05]  /*2650*/  BSYNC B0 ;  /* 0x0000000000007941 */ /* 0x000fea0003800000 */
.L_x_63:
        /* <DEDUP_REMOVED lines=11> */
.L_x_66:
[----:B------:R-:W-:Y:S05]  /*2710*/  BSYNC B0 ;  /* 0x0000000000007941 */ /* 0x000fea0003800000 */
.L_x_65:
        /* <DEDUP_REMOVED lines=13> */
.L_x_68:
[----:B------:R-:W-:Y:S05]  /*27f0*/  BSYNC B0 ;  /* 0x0000000000007941 */ /* 0x000fea0003800000 */
.L_x_67:
        /* <DEDUP_REMOVED lines=10> */
.L_x_70:
[----:B------:R-:W-:Y:S05]  /*28a0*/  BSYNC B0 ;  /* 0x0000000000007941 */ /* 0x000fea0003800000 */
.L_x_69:
        /* <DEDUP_REMOVED lines=9> */
.L_x_72:
[----:B------:R-:W-:Y:S05]  /*2940*/  BSYNC B0 ;  /* 0x0000000000007941 */ /* 0x000fea0003800000 */
.L_x_71:
        /* <DEDUP_REMOVED lines=11> */
.L_x_74:
[----:B------:R-:W-:Y:S05]  /*2a00*/  BSYNC B0 ;  /* 0x0000000000007941 */ /* 0x000fea0003800000 */
.L_x_73:
        /* <DEDUP_REMOVED lines=13> */
.L_x_76:
[----:B------:R-:W-:Y:S05]  /*2ae0*/  BSYNC B0 ;  /* 0x0000000000007941 */ /* 0x000fea0003800000 */
.L_x_75:
        /* <DEDUP_REMOVED lines=10> */
.L_x_78:
[----:B------:R-:W-:Y:S05]  /*2b90*/  BSYNC B0 ;  /* 0x0000000000007941 */ /* 0x000fea0003800000 */
.L_x_77:
        /* <DEDUP_REMOVED lines=9> */
.L_x_80:
[----:B------:R-:W-:Y:S05]  /*2c30*/  BSYNC B0 ;  /* 0x0000000000007941 */ /* 0x000fea0003800000 */
.L_x_79:
        /* <DEDUP_REMOVED lines=11> */
.L_x_82:
[----:B------:R-:W-:Y:S05]  /*2cf0*/  BSYNC B0 ;  /* 0x0000000000007941 */ /* 0x000fea0003800000 */
.L_x_81:
        /* <DEDUP_REMOVED lines=13> */
.L_x_84:
[----:B------:R-:W-:Y:S05]  /*2dd0*/  BSYNC B0 ;  /* 0x0000000000007941 */ /* 0x000fea0003800000 */
.L_x_83:
        /* <DEDUP_REMOVED lines=10> */
.L_x_86:
[----:B------:R-:W-:Y:S05]  /*2e80*/  BSYNC B0 ;  /* 0x0000000000007941 */ /* 0x000fea0003800000 */
.L_x_85:
        /* <DEDUP_REMOVED lines=9> */
.L_x_88:
[----:B------:R-:W-:Y:S05]  /*2f20*/  BSYNC B0 ;  /* 0x0000000000007941 */ /* 0x000fea0003800000 */
.L_x_87:
        /* <DEDUP_REMOVED lines=11> */
.L_x_90:
[----:B------:R-:W-:Y:S05]  /*2fe0*/  BSYNC B0 ;  /* 0x0000000000007941 */ /* 0x000fea0003800000 */
.L_x_89:
        /* <DEDUP_REMOVED lines=13> */
.L_x_92:
[----:B------:R-:W-:Y:S05]  /*30c0*/  BSYNC B0 ;  /* 0x0000000000007941 */ /* 0x000fea0003800000 */
.L_x_91:
        /* <DEDUP_REMOVED lines=10> */
.L_x_94:
[----:B------:R-:W-:Y:S05]  /*3170*/  BSYNC B0 ;  /* 0x0000000000007941 */ /* 0x000fea0003800000 */
.L_x_93:
        /* <DEDUP_REMOVED lines=9> */
.L_x_96:
[----:B------:R-:W-:Y:S05]  /*3210*/  BSYNC B0 ;  /* 0x0000000000007941 */ /* 0x000fea0003800000 */
.L_x_95:
        /* <DEDUP_REMOVED lines=11> */
.L_x_98:
[----:B------:R-:W-:Y:S05]  /*32d0*/  BSYNC B0 ;  /* 0x0000000000007941 */ /* 0x000fea0003800000 */
.L_x_97:
        /* <DEDUP_REMOVED lines=13> */
.L_x_100:
[----:B------:R-:W-:Y:S05]  /*33b0*/  BSYNC B0 ;  /* 0x0000000000007941 */ /* 0x000fea0003800000 */
.L_x_99:
        /* <DEDUP_REMOVED lines=10> */
.L_x_102:
[----:B------:R-:W-:Y:S05]  /*3460*/  BSYNC B0 ;  /* 0x0000000000007941 */ /* 0x000fea0003800000 */
.L_x_101:
        /* <DEDUP_REMOVED lines=9> */
.L_x_104:
[----:B------:R-:W-:Y:S05]  /*3500*/  BSYNC B0 ;  /* 0x0000000000007941 */ /* 0x000fea0003800000 */
.L_x_103:
        /* <DEDUP_REMOVED lines=11> */
.L_x_106:
[----:B------:R-:W-:Y:S05]  /*35c0*/  BSYNC B0 ;  /* 0x0000000000007941 */ /* 0x000fea0003800000 */
.L_x_105:
        /* <DEDUP_REMOVED lines=13> */
.L_x_108:
[----:B------:R-:W-:Y:S05]  /*36a0*/  BSYNC B0 ;  /* 0x0000000000007941 */ /* 0x000fea0003800000 */
.L_x_107:
        /* <DEDUP_REMOVED lines=10> */
.L_x_110:
[----:B------:R-:W-:Y:S05]  /*3750*/  BSYNC B0 ;  /* 0x0000000000007941 */ /* 0x000fea0003800000 */
.L_x_109:
        /* <DEDUP_REMOVED lines=9> */
.L_x_112:
[----:B------:R-:W-:Y:S05]  /*37f0*/  BSYNC B0 ;  /* 0x0000000000007941 */ /* 0x000fea0003800000 */
.L_x_111:
        /* <DEDUP_REMOVED lines=11> */
.L_x_114:
[----:B------:R-:W-:Y:S05]  /*38b0*/  BSYNC B0 ;  /* 0x0000000000007941 */ /* 0x000fea0003800000 */
.L_x_113:
        /* <DEDUP_REMOVED lines=13> */
.L_x_116:
[----:B------:R-:W-:Y:S05]  /*3990*/  BSYNC B0 ;  /* 0x0000000000007941 */ /* 0x000fea0003800000 */
.L_x_115:
        /* <DEDUP_REMOVED lines=10> */
.L_x_118:
[----:B------:R-:W-:Y:S05]  /*3a40*/  BSYNC B0 ;  /* 0x0000000000007941 */ /* 0x000fea0003800000 */
.L_x_117:
        /* <DEDUP_REMOVED lines=9> */
.L_x_120:
[----:B------:R-:W-:Y:S05]  /*3ae0*/  BSYNC B0 ;  /* 0x0000000000007941 */ /* 0x000fea0003800000 */
.L_x_119:
        /* <DEDUP_REMOVED lines=11> */
.L_x_122:
[----:B------:R-:W-:Y:S05]  /*3ba0*/  BSYNC B0 ;  /* 0x0000000000007941 */ /* 0x000fea0003800000 */
.L_x_121:
        /* <DEDUP_REMOVED lines=13> */
.L_x_124:
[----:B------:R-:W-:Y:S05]  /*3c80*/  BSYNC B0 ;  /* 0x0000000000007941 */ /* 0x000fea0003800000 */
.L_x_123:
        /* <DEDUP_REMOVED lines=10> */
.L_x_126:
[----:B------:R-:W-:Y:S05]  /*3d30*/  BSYNC B0 ;  /* 0x0000000000007941 */ /* 0x000fea0003800000 */
.L_x_125:
        /* <DEDUP_REMOVED lines=9> */
.L_x_128:
[----:B------:R-:W-:Y:S05]  /*3dd0*/  BSYNC B0 ;  /* 0x0000000000007941 */ /* 0x000fea0003800000 */
.L_x_127:
        /* <DEDUP_REMOVED lines=11> */
.L_x_130:
[----:B------:R-:W-:Y:S05]  /*3e90*/  BSYNC B0 ;  /* 0x0000000000007941 */ /* 0x000fea0003800000 */
.L_x_129:
        /* <DEDUP_REMOVED lines=13> */
.L_x_132:
[----:B------:R-:W-:Y:S05]  /*3f70*/  BSYNC B0 ;  /* 0x0000000000007941 */ /* 0x000fea0003800000 */
.L_x_131:
        /* <DEDUP_REMOVED lines=10> */
.L_x_134:
[----:B------:R-:W-:Y:S05]  /*4020*/  BSYNC B0 ;  /* 0x0000000000007941 */ /* 0x000fea0003800000 */
.L_x_133:
        /* <DEDUP_REMOVED lines=9> */
.L_x_136:
[----:B------:R-:W-:Y:S05]  /*40c0*/  BSYNC B0 ;  /* 0x0000000000007941 */ /* 0x000fea0003800000 */
.L_x_135:
        /* <DEDUP_REMOVED lines=11> */
.L_x_138:
[----:B------:R-:W-:Y:S05]  /*4180*/  BSYNC B0 ;  /* 0x0000000000007941 */ /* 0x000fea0003800000 */
.L_x_137:
        /* <DEDUP_REMOVED lines=13> */
.L_x_140:
[----:B------:R-:W-:Y:S05]  /*4260*/  BSYNC B0 ;  /* 0x0000000000007941 */ /* 0x000fea0003800000 */
.L_x_139:
        /* <DEDUP_REMOVED lines=10> */
.L_x_142:
[----:B------:R-:W-:Y:S05]  /*4310*/  BSYNC B0 ;  /* 0x0000000000007941 */ /* 0x000fea0003800000 */
.L_x_141:
        /* <DEDUP_REMOVED lines=9> */
.L_x_144:
[----:B------:R-:W-:Y:S05]  /*43b0*/  BSYNC B0 ;  /* 0x0000000000007941 */ /* 0x000fea0003800000 */
.L_x_143:
[----:B0----5:R-:W-:Y:S01]  /*43c0*/  IMAD.U32 R2, R14, 0x10000, RZ ;  /* 0x000100000e027824 */ /* 0x021fe200078e00ff */
[----:B------:R-:W-:Y:S01]  /*43d0*/  ISETP.GT.AND P1, PT, R10, 0x8, P1 ;  /* 0x000000080a00780c */ /* 0x000fe20000f24270 */
[----:B-1-34-:R-:W-:Y:S01]  /*43e0*/  @P0 IMAD.MOV.U32 R4, RZ, RZ, R16 ;  /* 0x000000ffff040224 */ /* 0x01afe200078e0010 */
[----:B------:R-:W-:Y:S01]  /*43f0*/  BSSY B0, `(.L_x_145) ;  /* 0x0000009000007945 */ /* 0x000fe20003800000 */
[----:B------:R-:W-:-:S04]  /*4400*/  FMUL R5, R2, R3 ;  /* 0x0000000302057220 */ /* 0x000fc80000400000 */
[----:B------:R-:W-:-:S05]  /*4410*/  FFMA R5, R86, R0, R5 ;  /* 0x0000000056057223 */ /* 0x000fca0000000005 */
[----:B------:R-:W-:-:S04]  /*4420*/  F2FP.BF16.F32.PACK_AB R5, RZ, R5 ;  /* 0x00000005ff05723e */ /* 0x000fc800000010ff */
[----:B------:R-:W-:Y:S01]  /*4430*/  PRMT R2, R5, 0x7610, R2 ;  /* 0x0000761005027816 */ /* 0x000fe20000000002 */
[----:B------:R-:W-:-:S05]  /*4440*/  @P0 IMAD.MOV.U32 R5, RZ, RZ, R17 ;  /* 0x000000ffff050224 */ /* 0x000fca00078e0011 */
[----:B------:R0:W-:Y:S01]  /*4450*/  @P0 STG.E.U16 desc[UR12][R4.64+0xf0], R2 ;  /* 0x0000f00204000986 */ /* 0x0001e2000c10150c */
[----:B------:R-:W-:Y:S05]  /*4460*/  @!P1 BRA `(.L_x_146) ;  /* 0x0000000000049947 */ /* 0x000fea0003800000 */
[----:B------:R1:W5:Y:S02]  /*4470*/  LDG.E.LTC128B.U16 R14, desc[UR12][R8.64+0xf2] ;  /* 0x0000f20c080e7981 */ /* 0x000364000c1e1520 */
.L_x_146:
[----:B------:R-:W-:Y:S05]  /*4480*/  BSYNC B0 ;  /* 0x0000000000007941 */ /* 0x000fea0003800000 */
.L_x_145:
[----:B-----5:R-:W-:-:S04]  /*4490*/  IMAD.U32 R14, R14, 0x10000, RZ ;  /* 0x000100000e0e7824 */ /* 0x020fc800078e00ff */
[----:B------:R-:W-:-:S04]  /*44a0*/  FMUL R14, R14, R3 ;  /* 0x000000030e0e7220 */ /* 0x000fc80000400000 */
[----:B------:R-:W-:Y:S01]  /*44b0*/  FFMA R14, R87, R0, R14 ;  /* 0x00000000570e7223 */ /* 0x000fe2000000000e */
[----:B------:R-:W-:Y:S06]  /*44c0*/  @!P1 EXIT ;  /* 0x000000000000994d */ /* 0x000fec0003800000 */
[----:B------:R-:W-:-:S05]  /*44d0*/  F2FP.BF16.F32.PACK_AB R14, RZ, R14 ;  /* 0x0000000eff0e723e */ /* 0x000fca00000010ff */
[----:B------:R-:W-:Y:S01]  /*44e0*/  STG.E.U16 desc[UR12][R16.64+0xf2], R14 ;  /* 0x0000f20e10007986 */ /* 0x000fe2000c10150c */
[----:B------:R-:W-:Y:S05]  /*44f0*/  EXIT ;  /* 0x000000000000794d */ /* 0x000fea0003800000 */
.L_x_22:
[----:B------:R-:W-:Y:S01]  /*4500*/  ISETP.GT.AND P3, PT, R2, 0x1, PT ;  /* 0x000000010200780c */ /* 0x000fe20003f64270 */
[----:B------:R-:W-:Y:S01]  /*4510*/  ULDC.64 UR4, c[0x0][0x5c8] ;  /* 0x0001720000047ab9 */ /* 0x000fe20000000a00 */
[-C--:B------:R-:W-:Y:S01]  /*4520*/  FMUL R24, R24, R0.reuse ;  /* 0x0000000018187220 */ /* 0x080fe20000400000 */
[-C--:B------:R-:W-:Y:S01]  /*4530*/  FMUL R25, R25, R0.reuse ;  /* 0x0000000019197220 */ /* 0x080fe20000400000 */
[----:B------:R-:W-:Y:S01]  /*4540*/  ISETP.GT.AND P4, PT, R10, RZ, P3 ;  /* 0x000000ff0a00720c */ /* 0x000fe20001f84270 */
[-C--:B------:R-:W-:Y:S01]  /*4550*/  FMUL R26, R26, R0.reuse ;  /* 0x000000001a1a7220 */ /* 0x080fe20000400000 */
[----:B------:R-:W-:Y:S01]  /*4560*/  LEA R4, P1, R12, UR4, 0x1 ;  /* 0x000000040c047c11 */ /* 0x000fe2000f8208ff */
[----:B------:R-:W-:Y:S01]  /*4570*/  FMUL R27, R27, R0 ;  /* 0x000000001b1b7220 */ /* 0x000fe20000400000 */
[----:B------:R-:W-:Y:S01]  /*4580*/  F2FP.BF16.F32.PACK_AB R24, RZ, R24 ;  /* 0x00000018ff18723e */ /* 0x000fe200000010ff */
[-C--:B------:R-:W-:Y:S01]  /*4590*/  FMUL R28, R28, R0.reuse ;  /* 0x000000001c1c7220 */ /* 0x080fe20000400000 */
[----:B------:R-:W-:Y:S01]  /*45a0*/  LEA.HI.X R5, R12, UR5, R7, 0x1, P1 ;  /* 0x000000050c057c11 */ /* 0x000fe200088f0c07 */
[-C--:B------:R-:W-:Y:S01]  /*45b0*/  FMUL R29, R29, R0.reuse ;  /* 0x000000001d1d7220 */ /* 0x080fe20000400000 */
[----:B------:R-:W-:Y:S01]  /*45c0*/  F2FP.BF16.F32.PACK_AB R25, RZ, R25 ;  /* 0x00000019ff19723e */ /* 0x000fe200000010ff */
[-C--:B------:R-:W-:Y:S01]  /*45d0*/  FMUL R30, R30, R0.reuse ;  /* 0x000000001e1e7220 */ /* 0x080fe20000400000 */
[----:B------:R-:W-:Y:S01]  /*45e0*/  ISETP.GT.AND P3, PT, R10, 0x8, P3 ;  /* 0x000000080a00780c */ /* 0x000fe20001f64270 */
[----:B------:R-:W-:Y:S01]  /*45f0*/  @P2 STG.E.U16 desc[UR12][R4.64], R24 ;  /* 0x0000001804002986 */ /* 0x000fe2000c10150c */
[----:B------:R-:W-:Y:S01]  /*4600*/  SHF.L.U64.HI R11, R16, 0x1, R11 ;  /* 0x00000001100b7819 */ /* 0x000fe2000001020b */
[----:B------:R-:W-:Y:S01]  /*4610*/  FMUL R31, R31, R0 ;  /* 0x000000001f1f7220 */ /* 0x000fe20000400000 */
[----:B------:R-:W-:Y:S01]  /*4620*/  ISETP.GT.AND P2, PT, R10, 0x8, P0 ;  /* 0x000000080a00780c */ /* 0x000fe20000744270 */
[----:B------:R-:W-:Y:S01]  /*4630*/  @P4 STG.E.U16 desc[UR12][R4.64+0x2], R25 ;  /* 0x0000021904004986 */ /* 0x000fe2000c10150c */
[----:B------:R-:W-:Y:S01]  /*4640*/  LEA R16, P4, R16, R4, 0x1 ;  /* 0x0000000410107211 */ /* 0x000fe200078808ff */
[-C--:B------:R-:W-:Y:S01]  /*4650*/  FMUL R32, R32, R0.reuse ;  /* 0x0000000020207220 */ /* 0x080fe20000400000 */
[C---:B------:R-:W-:Y:S01]  /*4660*/  ISETP.GT.AND P1, PT, R2.reuse, 0x8, PT ;  /* 0x000000080200780c */ /* 0x040fe20003f24270 */
[-C--:B------:R-:W-:Y:S01]  /*4670*/  FMUL R33, R33, R0.reuse ;  /* 0x0000000021217220 */ /* 0x080fe20000400000 */
[----:B------:R-:W-:Y:S01]  /*4680*/  ISETP.GT.AND P0, PT, R2, 0x9, PT ;  /* 0x000000090200780c */ /* 0x000fe20003f04270 */
[----:B------:R-:W-:Y:S01]  /*4690*/  IMAD.X R17, R11, 0x1, R5, P4 ;  /* 0x000000010b117824 */ /* 0x000fe200020e0605 */
[C---:B------:R-:W-:Y:S01]  /*46a0*/  ISETP.GT.AND P5, PT, R10.reuse, RZ, P1 ;  /* 0x000000ff0a00720c */ /* 0x040fe20000fa4270 */
[--C-:B------:R-:W-:Y:S01]  /*46b0*/  @P3 IMAD.MOV.U32 R6, RZ, RZ, R16.reuse ;  /* 0x000000ffff063224 */ /* 0x100fe200078e0010 */
[C---:B------:R-:W-:Y:S01]  /*46c0*/  ISETP.GT.AND P4, PT, R10.reuse, RZ, P0 ;  /* 0x000000ff0a00720c */ /* 0x040fe20000784270 */
[--C-:B------:R-:W-:Y:S01]  /*46d0*/  @P3 IMAD.MOV.U32 R7, RZ, RZ, R17.reuse ;  /* 0x000000ffff073224 */ /* 0x100fe200078e0011 */
[----:B------:R-:W-:Y:S01]  /*46e0*/  ISETP.GT.AND P1, PT, R10, 0x8, P1 ;  /* 0x000000080a00780c */ /* 0x000fe20000f24270 */
[----:B------:R-:W-:Y:S01]  /*46f0*/  FMUL R34, R34, R0 ;  /* 0x0000000022227220 */ /* 0x000fe20000400000 */
[----:B------:R-:W-:Y:S01]  /*4700*/  F2FP.BF16.F32.PACK_AB R26, RZ, R26 ;  /* 0x0000001aff1a723e */ /* 0x000fe200000010ff */
[-C--:B------:R-:W-:Y:S01]  /*4710*/  FMUL R35, R35, R0.reuse ;  /* 0x0000000023237220 */ /* 0x080fe20000400000 */
[----:B------:R-:W-:Y:S01]  /*4720*/  F2FP.BF16.F32.PACK_AB R27, RZ, R27 ;  /* 0x0000001bff1b723e */ /* 0x000fe200000010ff */
[----:B------:R-:W-:Y:S01]  /*4730*/  FMUL R36, R36, R0 ;  /* 0x0000000024247220 */ /* 0x000fe20000400000 */
[----:B------:R-:W-:Y:S01]  /*4740*/  F2FP.BF16.F32.PACK_AB R28, RZ, R28 ;  /* 0x0000001cff1c723e */ /* 0x000fe200000010ff */
[----:B------:R-:W-:Y:S01]  /*4750*/  @P2 STG.E.U16 desc[UR12][R16.64], R26 ;  /* 0x0000001a10002986 */ /* 0x000fe2000c10150c */
[----:B------:R-:W-:Y:S01]  /*4760*/  F2FP.BF16.F32.PACK_AB R29, RZ, R29 ;  /* 0x0000001dff1d723e */ /* 0x000fe200000010ff */
[-C--:B------:R-:W-:Y:S01]  /*4770*/  FMUL R37, R37, R0.reuse ;  /* 0x0000000025257220 */ /* 0x080fe20000400000 */
[----:B------:R-:W-:Y:S01]  /*4780*/  ISETP.GT.AND P2, PT, R10, 0x8, P0 ;  /* 0x000000080a00780c */ /* 0x000fe20000744270 */
[----:B------:R0:W-:Y:S01]  /*4790*/  @P3 STG.E.U16 desc[UR12][R6.64+0x2], R27 ;  /* 0x0000021b06003986 */ /* 0x0001e2000c10150c */
[----:B------:R-:W-:Y:S01]  /*47a0*/  ISETP.GT.AND P3, PT, R2, 0x10, PT ;  /* 0x000000100200780c */ /* 0x000fe20003f64270 */
[----:B------:R-:W-:Y:S01]  /*47b0*/  FMUL R38, R38, R0 ;  /* 0x0000000026267220 */ /* 0x000fe20000400000 */
[----:B------:R-:W-:Y:S01]  /*47c0*/  F2FP.BF16.F32.PACK_AB R30, RZ, R30 ;  /* 0x0000001eff1e723e */ /* 0x000fe200000010ff */
[----:B------:R-:W-:Y:S01]  /*47d0*/  @P5 STG.E.U16 desc[UR12][R4.64+0x10], R28 ;  /* 0x0000101c04005986 */ /* 0x000fe2000c10150c */
[----:B------:R-:W-:Y:S01]  /*47e0*/  ISETP.GT.AND P0, PT, R2, 0x11, PT ;  /* 0x000000110200780c */ /* 0x000fe20003f04270 */
[-C--:B------:R-:W-:Y:S01]  /*47f0*/  FMUL R39, R39, R0.reuse ;  /* 0x0000000027277220 */ /* 0x080fe20000400000 */
[----:B------:R-:W-:Y:S01]  /*4800*/  F2FP.BF16.F32.PACK_AB R31, RZ, R31 ;  /* 0x0000001fff1f723e */ /* 0x000fe200000010ff */
[----:B------:R-:W-:Y:S01]  /*4810*/  @P4 STG.E.U16 desc[UR12][R4.64+0x12], R29 ;  /* 0x0000121d04004986 */ /* 0x000fe2000c10150c */
[----:B------:R-:W-:Y:S01]  /*4820*/  ISETP.GT.AND P4, PT, R10, RZ, P3 ;  /* 0x000000ff0a00720c */ /* 0x000fe20001f84270 */
[----:B------:R-:W-:Y:S01]  /*4830*/  FMUL R40, R40, R0 ;  /* 0x0000000028287220 */ /* 0x000fe20000400000 */
[C---:B------:R-:W-:Y:S01]  /*4840*/  ISETP.GT.AND P3, PT, R10.reuse, 0x8, P3 ;  /* 0x000000080a00780c */ /* 0x040fe20001f64270 */
[--C-:B0-----:R-:W-:Y:S01]  /*4850*/  @P1 IMAD.MOV.U32 R6, RZ, RZ, R16.reuse ;  /* 0x000000ffff061224 */ /* 0x101fe200078e0010 */
[----:B------:R-:W-:Y:S01]  /*4860*/  ISETP.GT.AND P5, PT, R10, RZ, P0 ;  /* 0x000000ff0a00720c */ /* 0x000fe200007a4270 */
[--C-:B------:R-:W-:Y:S01]  /*4870*/  @P1 IMAD.MOV.U32 R7, RZ, RZ, R17.reuse ;  /* 0x000000ffff071224 */ /* 0x100fe200078e0011 */
[----:B------:R-:W-:Y:S01]  /*4880*/  F2FP.BF16.F32.PACK_AB R32, RZ, R32 ;  /* 0x00000020ff20723e */ /* 0x000fe200000010ff */
[-C--:B------:R-:W-:Y:S01]  /*4890*/  FMUL R41, R41, R0.reuse ;  /* 0x0000000029297220 */ /* 0x080fe20000400000 */
[----:B------:R-:W-:Y:S01]  /*48a0*/  F2FP.BF16.F32.PACK_AB R33, RZ, R33 ;  /* 0x00000021ff21723e */ /* 0x000fe200000010ff */
[-C--:B------:R-:W-:Y:S01]  /*48b0*/  FMUL R42, R42, R0.reuse ;  /* 0x000000002a2a7220 */ /* 0x080fe20000400000 */
[----:B------:R0:W-:Y:S01]  /*48c0*/  @P1 STG.E.U16 desc[UR12][R6.64+0x10], R30 ;  /* 0x0000101e06001986 */ /* 0x0001e2000c10150c */
[----:B------:R-:W-:Y:S01]  /*48d0*/  ISETP.GT.AND P1, PT, R10, 0x8, P0 ;  /* 0x000000080a00780c */ /* 0x000fe20000724270 */
[----:B------:R-:W-:Y:S01]  /*48e0*/  FMUL R43, R43, R0 ;  /* 0x000000002b2b7220 */ /* 0x000fe20000400000 */
[----:B------:R-:W-:Y:S01]  /*48f0*/  F2FP.BF16.F32.PACK_AB R34, RZ, R34 ;  /* 0x00000022ff22723e */ /* 0x000fe200000010ff */
[-C--:B------:R-:W-:Y:S01]  /*4900*/  FMUL R44, R44, R0.reuse ;  /* 0x000000002c2c7220 */ /* 0x080fe20000400000 */
[----:B------:R-:W-:Y:S01]  /*4910*/  F2FP.BF16.F32.PACK_AB R35, RZ, R35 ;  /* 0x00000023ff23723e */ /* 0x000fe200000010ff */
[-C--:B------:R-:W-:Y:S01]  /*4920*/  FMUL R45, R45, R0.reuse ;  /* 0x000000002d2d7220 */ /* 0x080fe20000400000 */
[----:B------:R-:W-:Y:S01]  /*4930*/  ISETP.GT.AND P0, PT, R2, 0x19, PT ;  /* 0x000000190200780c */ /* 0x000fe20003f04270 */
[----:B------:R-:W-:Y:S01]  /*4940*/  FMUL R46, R46, R0 ;  /* 0x000000002e2e7220 */ /* 0x000fe20000400000 */
[----:B------:R-:W-:Y:S01]  /*4950*/  F2FP.BF16.F32.PACK_AB R36, RZ, R36 ;  /* 0x00000024ff24723e */ /* 0x000fe200000010ff */
[----:B------:R-:W-:Y:S01]  /*4960*/  FMUL R47, R47, R0 ;  /* 0x000000002f2f7220 */ /* 0x000fe20000400000 */
[----:B------:R-:W-:Y:S01]  /*4970*/  F2FP.BF16.F32.PACK_AB R37, RZ, R37 ;  /* 0x00000025ff25723e */ /* 0x000fe200000010ff */
[--C-:B0-----:R-:W-:Y:S01]  /*4980*/  @P2 IMAD.MOV.U32 R6, RZ, RZ, R16.reuse ;  /* 0x000000ffff062224 */ /* 0x101fe200078e0010 */
[----:B------:R-:W-:Y:S01]  /*4990*/  F2FP.BF16.F32.PACK_AB R38, RZ, R38 ;  /* 0x00000026ff26723e */ /* 0x000fe200000010ff */
[--C-:B------:R-:W-:Y:S01]  /*49a0*/  @P2 IMAD.MOV.U32 R7, RZ, RZ, R17.reuse ;  /* 0x000000ffff072224 */ /* 0x100fe200078e0011 */
[----:B------:R-:W-:Y:S01]  /*49b0*/  F2FP.BF16.F32.PACK_AB R39, RZ, R39 ;  /* 0x00000027ff27723e */ /* 0x000fe200000010ff */
[----:B------:R-:W-:Y:S01]  /*49c0*/  FMUL R48, R48, R0 ;  /* 0x0000000030307220 */ /* 0x000fe20000400000 */
[----:B------:R-:W-:Y:S01]  /*49d0*/  F2FP.BF16.F32.PACK_AB R40, RZ, R40 ;  /* 0x00000028ff28723e */ /* 0x000fe200000010ff */
[-C--:B------:R-:W-:Y:S01]  /*49e0*/  FMUL R49, R49, R0.reuse ;  /* 0x0000000031317220 */ /* 0x080fe20000400000 */
[----:B------:R0:W-:Y:S01]  /*49f0*/  @P2 STG.E.U16 desc[UR12][R6.64+0x12], R31 ;  /* 0x0000121f06002986 */ /* 0x0001e2000c10150c */
[----:B------:R-:W-:Y:S01]  /*4a00*/  ISETP.GT.AND P2, PT, R2, 0x18, PT ;  /* 0x000000180200780c */ /* 0x000fe20003f44270 */
[-C--:B------:R-:W-:Y:S01]  /*4a10*/  FMUL R50, R50, R0.reuse ;  /* 0x0000000032327220 */ /* 0x080fe20000400000 */
[----:B------:R-:W-:Y:S01]  /*4a20*/  F2FP.BF16.F32.PACK_AB R41, RZ, R41 ;  /* 0x00000029ff29723e */ /* 0x000fe200000010ff */
[----:B------:R-:W-:Y:S01]  /*4a30*/  @P4 STG.E.U16 desc[UR12][R4.64+0x20], R32 ;  /* 0x0000202004004986 */ /* 0x000fe2000c10150c */
[C---:B------:R-:W-:Y:S01]  /*4a40*/  ISETP.GT.AND P4, PT, R10.reuse, RZ, P2 ;  /* 0x000000ff0a00720c */ /* 0x040fe20001784270 */
[-C--:B------:R-:W-:Y:S01]  /*4a50*/  FMUL R51, R51, R0.reuse ;  /* 0x0000000033337220 */ /* 0x080fe20000400000 */
[C---:B------:R-:W-:Y:S01]  /*4a60*/  ISETP.GT.AND P2, PT, R10.reuse, 0x8, P2 ;  /* 0x000000080a00780c */ /* 0x040fe20001744270 */
[----:B------:R-:W-:Y:S01]  /*4a70*/  @P5 STG.E.U16 desc[UR12][R4.64+0x22], R33 ;  /* 0x0000222104005986 */ /* 0x000fe2000c10150c */
[----:B------:R-:W-:Y:S01]  /*4a80*/  ISETP.GT.AND P5, PT, R10, RZ, P0 ;  /* 0x000000ff0a00720c */ /* 0x000fe200007a4270 */
[----:B------:R-:W-:Y:S01]  /*4a90*/  FMUL R52, R52, R0 ;  /* 0x0000000034347220 */ /* 0x000fe20000400000 */
[----:B------:R-:W-:Y:S01]  /*4aa0*/  F2FP.BF16.F32.PACK_AB R42, RZ, R42 ;  /* 0x0000002aff2a723e */ /* 0x000fe200000010ff */
[--C-:B0-----:R-:W-:Y:S01]  /*4ab0*/  @P3 IMAD.MOV.U32 R6, RZ, RZ, R16.reuse ;  /* 0x000000ffff063224 */ /* 0x101fe200078e0010 */
[----:B------:R-:W-:Y:S01]  /*4ac0*/  F2FP.BF16.F32.PACK_AB R43, RZ, R43 ;  /* 0x0000002bff2b723e */ /* 0x000fe200000010ff */
[--C-:B------:R-:W-:Y:S01]  /*4ad0*/  @P3 IMAD.MOV.U32 R7, RZ, RZ, R17.reuse ;  /* 0x000000ffff073224 */ /* 0x100fe200078e0011 */
[----:B------:R-:W-:Y:S01]  /*4ae0*/  F2FP.BF16.F32.PACK_AB R44, RZ, R44 ;  /* 0x0000002cff2c723e */ /* 0x000fe200000010ff */
[-C--:B------:R-:W-:Y:S01]  /*4af0*/  FMUL R53, R53, R0.reuse ;  /* 0x0000000035357220 */ /* 0x080fe20000400000 */
[----:B------:R-:W-:Y:S01]  /*4b00*/  F2FP.BF16.F32.PACK_AB R45, RZ, R45 ;  /* 0x0000002dff2d723e */ /* 0x000fe200000010ff */
[-C--:B------:R-:W-:Y:S01]  /*4b10*/  FMUL R54, R54, R0.reuse ;  /* 0x0000000036367220 */ /* 0x080fe20000400000 */
[----:B------:R0:W-:Y:S01]  /*4b20*/  @P3 STG.E.U16 desc[UR12][R6.64+0x20], R34 ;  /* 0x0000202206003986 */ /* 0x0001e2000c10150c */
[----:B------:R-:W-:Y:S01]  /*4b30*/  ISETP.GT.AND P3, PT, R2, 0x20, PT ;  /* 0x000000200200780c */ /* 0x000fe20003f64270 */
[----:B------:R-:W-:Y:S01]  /*4b40*/  FMUL R55, R55, R0 ;  /* 0x0000000037377220 */ /* 0x000fe20000400000 */
[----:B------:R-:W-:Y:S01]  /*4b50*/  F2FP.BF16.F32.PACK_AB R46, RZ, R46 ;  /* 0x0000002eff2e723e */ /* 0x000fe200000010ff */
[-C--:B------:R-:W-:Y:S01]  /*4b60*/  FMUL R56, R56, R0.reuse ;  /* 0x0000000038387220 */ /* 0x080fe20000400000 */
[----:B------:R-:W-:Y:S01]  /*4b70*/  F2FP.BF16.F32.PACK_AB R47, RZ, R47 ;  /* 0x0000002fff2f723e */ /* 0x000fe200000010ff */
[----:B------:R-:W-:Y:S01]  /*4b80*/  FMUL R57, R57, R0 ;  /* 0x0000000039397220 */ /* 0x000fe20000400000 */
[----:B------:R-:W-:Y:S01]  /*4b90*/  F2FP.BF16.F32.PACK_AB R48, RZ, R48 ;  /* 0x00000030ff30723e */ /* 0x000fe200000010ff */
[-C--:B------:R-:W-:Y:S01]  /*4ba0*/  FMUL R58, R58, R0.reuse ;  /* 0x000000003a3a7220 */ /* 0x080fe20000400000 */
[----:B------:R-:W-:Y:S01]  /*4bb0*/  F2FP.BF16.F32.PACK_AB R49, RZ, R49 ;  /* 0x00000031ff31723e */ /* 0x000fe200000010ff */
        /* <DEDUP_REMOVED lines=10> */
[----:B------:R-:W-:Y:S01]  /*4c60*/  ISETP.GT.AND P1, PT, R10, 0x8, P0 ;  /* 0x000000080a00780c */ /* 0x000fe20000724270 */
[-C--:B------:R-:W-:Y:S01]  /*4c70*/  FMUL R62, R62, R0.reuse ;  /* 0x000000003e3e7220 */ /* 0x080fe20000400000 */
[----:B------:R-:W-:Y:S01]  /*4c80*/  ISETP.GT.AND P0, PT, R2, 0x21, PT ;  /* 0x000000210200780c */ /* 0x000fe20003f04270 */
        /* <DEDUP_REMOVED lines=65> */
[----:B0-----:R-:W-:Y:S01]  /*50a0*/  @P1 IMAD.MOV.U32 R6, RZ, RZ, R16 ;  /* 0x000000ffff061224 */ /* 0x001fe200078e0010 */
[----:B------:R-:W-:Y:S01]  /*50b0*/  F2FP.BF16.F32.PACK_AB R75, RZ, R75 ;  /* 0x0000004bff4b723e */ /* 0x000fe200000010ff */
[----:B------:R-:W-:Y:S01]  /*50c0*/  @P1 IMAD.MOV.U32 R7, RZ, RZ, R17 ;  /* 0x000000ffff071224 */ /* 0x000fe200078e0011 */
        /* <DEDUP_REMOVED lines=10> */
[----:B------:R-:W-:Y:S01]  /*5170*/  FMUL R0, R87, R0 ;  /* 0x0000000057007220 */ /* 0x000fe20000400000 */
[C---:B------:R-:W-:Y:S01]  /*5180*/  ISETP.GT.AND P3, PT, R10.reuse, 0x8, P3 ;  /* 0x000000080a00780c */ /* 0x040fe20001f64270 */
[----:B------:R-:W-:Y:S01]  /*5190*/  @P5 STG.E.U16 desc[UR12][R4.64+0x52], R45 ;  /* 0x0000522d04005986 */ /* 0x000fe2000c10150c */
[----:B------:R-:W-:-:S02]  /*51a0*/  ISETP.GT.AND P5, PT, R10, RZ, P0 ;  /* 0x000000ff0a00720c */ /* 0x000fc400007a4270 */
[----:B------:R-:W-:Y:S01]  /*51b0*/  F2FP.BF16.F32.PACK_AB R78, RZ, R78 ;  /* 0x0000004eff4e723e */ /* 0x000fe200000010ff */
[----:B0-----:R-:W-:Y:S01]  /*51c0*/  @P2 IMAD.MOV.U32 R6, RZ, RZ, R16 ;  /* 0x000000ffff062224 */ /* 0x001fe200078e0010 */
[----:B------:R-:W-:Y:S01]  /*51d0*/  F2FP.BF16.F32.PACK_AB R79, RZ, R79 ;  /* 0x0000004fff4f723e */ /* 0x000fe200000010ff */
[----:B------:R-:W-:Y:S01]  /*51e0*/  @P2 IMAD.MOV.U32 R7, RZ, RZ, R17 ;  /* 0x000000ffff072224 */ /* 0x000fe200078e0011 */
[----:B------:R-:W-:Y:S02]  /*51f0*/  F2FP.BF16.F32.PACK_AB R80, RZ, R80 ;  /* 0x00000050ff50723e */ /* 0x000fe400000010ff */
[----:B------:R-:W-:Y:S02]  /*5200*/  F2FP.BF16.F32.PACK_AB R81, RZ, R81 ;  /* 0x00000051ff51723e */ /* 0x000fe400000010ff */
[----:B------:R0:W-:Y:S01]  /*5210*/  @P2 STG.E.U16 desc[UR12][R6.64+0x50], R46 ;  /* 0x0000502e06002986 */ /* 0x0001e2000c10150c */
[----:B------:R-:W-:Y:S02]  /*5220*/  ISETP.GT.AND P2, PT, R2, 0x38, PT ;  /* 0x000000380200780c */ /* 0x000fe40003f44270 */
[----:B------:R-:W-:-:S02]  /*5230*/  F2FP.BF16.F32.PACK_AB R82, RZ, R82 ;  /* 0x00000052ff52723e */ /* 0x000fc400000010ff */
[----:B------:R-:W-:Y:S02]  /*5240*/  F2FP.BF16.F32.PACK_AB R83, RZ, R83 ;  /* 0x00000053ff53723e */ /* 0x000fe400000010ff */
[----:B------:R-:W-:Y:S02]  /*5250*/  F2FP.BF16.F32.PACK_AB R84, RZ, R84 ;  /* 0x00000054ff54723e */ /* 0x000fe400000010ff */
[----:B------:R-:W-:Y:S02]  /*5260*/  F2FP.BF16.F32.PACK_AB R85, RZ, R85 ;  /* 0x00000055ff55723e */ /* 0x000fe400000010ff */
[----:B------:R-:W-:Y:S01]  /*5270*/  F2FP.BF16.F32.PACK_AB R86, RZ, R86 ;  /* 0x00000056ff56723e */ /* 0x000fe200000010ff */
[----:B0-----:R-:W-:Y:S02]  /*5280*/  @P1 IMAD.MOV.U32 R6, RZ, RZ, R16 ;  /* 0x000000ffff061224 */ /* 0x001fe400078e0010 */
[----:B------:R-:W-:-:S05]  /*5290*/  @P1 IMAD.MOV.U32 R7, RZ, RZ, R17 ;  /* 0x000000ffff071224 */ /* 0x000fca00078e0011 */
[----:B------:R0:W-:Y:S01]  /*52a0*/  @P1 STG.E.U16 desc[UR12][R6.64+0x52], R47 ;  /* 0x0000522f06001986 */ /* 0x0001e2000c10150c */
[----:B------:R-:W-:Y:S02]  /*52b0*/  ISETP.GT.AND P1, PT, R10, 0x8, P0 ;  /* 0x000000080a00780c */ /* 0x000fe40000724270 */
[----:B------:R-:W-:Y:S01]  /*52c0*/  ISETP.GT.AND P0, PT, R2, 0x39, PT ;  /* 0x000000390200780c */ /* 0x000fe20003f04270 */
[----:B------:R-:W-:Y:S01]  /*52d0*/  @P4 STG.E.U16 desc[UR12][R4.64+0x60], R48 ;  /* 0x0000603004004986 */ /* 0x000fe2000c10150c */
[C---:B------:R-:W-:Y:S02]  /*52e0*/  ISETP.GT.AND P4, PT, R10.reuse, RZ, P2 ;  /* 0x000000ff0a00720c */ /* 0x040fe40001784270 */
[C---:B------:R-:W-:Y:S01]  /*52f0*/  ISETP.GT.AND P2, PT, R10.reuse, 0x8, P2 ;  /* 0x000000080a00780c */ /* 0x040fe20001744270 */
[----:B------:R-:W-:Y:S01]  /*5300*/  @P5 STG.E.U16 desc[UR12][R4.64+0x62], R49 ;  /* 0x0000623104005986 */ /* 0x000fe2000c10150c */
[----:B------:R-:W-:Y:S01]  /*5310*/  ISETP.GT.AND P5, PT, R10, RZ, P0 ;  /* 0x000000ff0a00720c */ /* 0x000fe200007a4270 */
[----:B0-----:R-:W-:-:S02]  /*5320*/  @P3 IMAD.MOV.U32 R6, RZ, RZ, R16 ;  /* 0x000000ffff063224 */ /* 0x001fc400078e0010 */
[----:B------:R-:W-:-:S05]  /*5330*/  @P3 IMAD.MOV.U32 R7, RZ, RZ, R17 ;  /* 0x000000ffff073224 */ /* 0x000fca00078e0011 */
[----:B------:R0:W-:Y:S01]  /*5340*/  @P3 STG.E.U16 desc[UR12][R6.64+0x60], R50 ;  /* 0x0000603206003986 */ /* 0x0001e2000c10150c */
[----:B------:R-:W-:Y:S01]  /*5350*/  ISETP.GT.AND P3, PT, R2, 0x40, PT ;  /* 0x000000400200780c */ /* 0x000fe20003f64270 */
        /* <DEDUP_REMOVED lines=37> */
[C---:B------:R-:W-:Y:S02]  /*55b0*/  ISETP.GT.AND P5, PT, R10.reuse, RZ, P0 ;  /* 0x000000ff0a00720c */ /* 0x040fe400007a4270 */
[----:B------:R-:W-:Y:S01]  /*55c0*/  ISETP.GT.AND P0, PT, R10, 0x8, P0 ;  /* 0x000000080a00780c */ /* 0x000fe20000704270 */
[----:B0-----:R-:W-:-:S02]  /*55d0*/  @P2 IMAD.MOV.U32 R6, RZ, RZ, R16 ;  /* 0x000000ffff062224 */ /* 0x001fc400078e0010 */
[----:B------:R-:W-:-:S05]  /*55e0*/  @P2 IMAD.MOV.U32 R7, RZ, RZ, R17 ;  /* 0x000000ffff072224 */ /* 0x000fca00078e0011 */
[----:B------:R0:W-:Y:S01]  /*55f0*/  @P2 STG.E.U16 desc[UR12][R6.64+0x90], R62 ;  /* 0x0000903e06002986 */ /* 0x0001e2000c10150c */
[----:B------:R-:W-:Y:S01]  /*5600*/  ISETP.GT.AND P2, PT, R2, 0x59, PT ;  /* 0x000000590200780c */ /* 0x000fe20003f44270 */
[----:B0-----:R-:W-:Y:S02]  /*5610*/  @P1 IMAD.MOV.U32 R6, RZ, RZ, R16 ;  /* 0x000000ffff061224 */ /* 0x001fe400078e0010 */
[----:B------:R-:W-:-:S05]  /*5620*/  @P1 IMAD.MOV.U32 R7, RZ, RZ, R17 ;  /* 0x000000ffff071224 */ /* 0x000fca00078e0011 */
[----:B------:R0:W-:Y:S01]  /*5630*/  @P1 STG.E.U16 desc[UR12][R6.64+0x92], R63 ;  /* 0x0000923f06001986 */ /* 0x0001e2000c10150c */
[----:B------:R-:W-:-:S03]  /*5640*/  ISETP.GT.AND P1, PT, R2, 0x58, PT ;  /* 0x000000580200780c */ /* 0x000fc60003f24270 */
[----:B------:R-:W-:Y:S01]  /*5650*/  @P4 STG.E.U16 desc[UR12][R4.64+0xa0], R64 ;  /* 0x0000a04004004986 */ /* 0x000fe2000c10150c */
[C---:B------:R-:W-:Y:S02]  /*5660*/  ISETP.GT.AND P4, PT, R10.reuse, RZ, P1 ;  /* 0x000000ff0a00720c */ /* 0x040fe40000f84270 */
[C---:B------:R-:W-:Y:S01]  /*5670*/  ISETP.GT.AND P1, PT, R10.reuse, 0x8, P1 ;  /* 0x000000080a00780c */ /* 0x040fe20000f24270 */
[----:B------:R-:W-:Y:S01]  /*5680*/  @P5 STG.E.U16 desc[UR12][R4.64+0xa2], R65 ;  /* 0x0000a24104005986 */ /* 0x000fe2000c10150c */
[C---:B------:R-:W-:Y:S02]  /*5690*/  ISETP.GT.AND P5, PT, R10.reuse, RZ, P2 ;  /* 0x000000ff0a00720c */ /* 0x040fe400017a4270 */
[----:B------:R-:W-:Y:S01]  /*56a0*/  ISETP.GT.AND P2, PT, R10, 0x8, P2 ;  /* 0x000000080a00780c */ /* 0x000fe20001744270 */
[----:B0-----:R-:W-:Y:S02]  /*56b0*/  @P3 IMAD.MOV.U32 R6, RZ, RZ, R16 ;  /* 0x000000ffff063224 */ /* 0x001fe400078e0010 */
        /* <DEDUP_REMOVED lines=15> */
[----:B------:R0:W-:Y:S02]  /*57b0*/  @P1 STG.E.U16 desc[UR12][R6.64+0xb0], R70 ;  /* 0x0000b04606001986 */ /* 0x0001e4000c10150c */
[----:B0-----:R-:W-:Y:S02]  /*57c0*/  @P2 IMAD.MOV.U32 R6, RZ, RZ, R16 ;  /* 0x000000ffff062224 */ /* 0x001fe400078e0010 */
[----:B------:R-:W-:-:S05]  /*57d0*/  @P2 IMAD.MOV.U32 R7, RZ, RZ, R17 ;  /* 0x000000ffff072224 */ /* 0x000fca00078e0011 */
[----:B------:R0:W-:Y:S01]  /*57e0*/  @P2 STG.E.U16 desc[UR12][R6.64+0xb2], R71 ;  /* 0x0000b24706002986 */ /* 0x0001e2000c10150c */
[----:B------:R-:W-:-:S03]  /*57f0*/  ISETP.GT.AND P2, PT, R2, 0x71, PT ;  /* 0x000000710200780c */ /* 0x000fc60003f44270 */
[----:B------:R-:W-:Y:S01]  /*5800*/  @P4 STG.E.U16 desc[UR12][R4.64+0xc0], R72 ;  /* 0x0000c04804004986 */ /* 0x000fe2000c10150c */
[----:B------:R-:W-:-:S03]  /*5810*/  ISETP.GT.AND P4, PT, R2, 0x68, PT ;  /* 0x000000680200780c */ /* 0x000fc60003f84270 */
[----:B------:R-:W-:Y:S01]  /*5820*/  @P5 STG.E.U16 desc[UR12][R4.64+0xc2], R73 ;  /* 0x0000c24904005986 */ /* 0x000fe2000c10150c */
[----:B------:R-:W-:Y:S02]  /*5830*/  ISETP.GT.AND P5, PT, R2, 0x69, PT ;  /* 0x000000690200780c */ /* 0x000fe40003fa4270 */
[C---:B------:R-:W-:Y:S01]  /*5840*/  ISETP.GT.AND P1, PT, R10.reuse, RZ, P4 ;  /* 0x000000ff0a00720c */ /* 0x040fe20002724270 */
[----:B0-----:R-:W-:Y:S01]  /*5850*/  @P3 IMAD.MOV.U32 R6, RZ, RZ, R16 ;  /* 0x000000ffff063224 */ /* 0x001fe200078e0010 */
[C---:B------:R-:W-:Y:S01]  /*5860*/  ISETP.GT.AND P6, PT, R10.reuse, RZ, P5 ;  /* 0x000000ff0a00720c */ /* 0x040fe20002fc4270 */
[----:B------:R-:W-:Y:S01]  /*5870*/  @P3 IMAD.MOV.U32 R7, RZ, RZ, R17 ;  /* 0x000000ffff073224 */ /* 0x000fe200078e0011 */
[----:B------:R-:W-:-:S04]  /*5880*/  ISETP.GT.AND P4, PT, R10, 0x8, P4 ;  /* 0x000000080a00780c */ /* 0x000fc80002784270 */
[----:B------:R0:W-:Y:S01]  /*5890*/  @P3 STG.E.U16 desc[UR12][R6.64+0xc0], R74 ;  /* 0x0000c04a06003986 */ /* 0x0001e2000c10150c */
[----:B------:R-:W-:-:S06]  /*58a0*/  ISETP.GT.AND P3, PT, R2, 0x70, PT ;  /* 0x000000700200780c */ /* 0x000fcc0003f64270 */
[----:B------:R-:W-:Y:S02]  /*58b0*/  @P6 IMAD.MOV.U32 R3, RZ, RZ, R5 ;  /* 0x000000ffff036224 */ /* 0x000fe400078e0005 */
[----:B0-----:R-:W-:Y:S02]  /*58c0*/  @P0 IMAD.MOV.U32 R6, RZ, RZ, R16 ;  /* 0x000000ffff060224 */ /* 0x001fe400078e0010 */
[----:B------:R-:W-:-:S05]  /*58d0*/  @P0 IMAD.MOV.U32 R7, RZ, RZ, R17 ;  /* 0x000000ffff070224 */ /* 0x000fca00078e0011 */
[----:B------:R-:W-:Y:S01]  /*58e0*/  @P0 STG.E.U16 desc[UR12][R6.64+0xc2], R75 ;  /* 0x0000c24b06000986 */ /* 0x000fe2000c10150c */
[----:B------:R-:W-:-:S03]  /*58f0*/  ISETP.GT.AND P0, PT, R2, 0x79, PT ;  /* 0x000000790200780c */ /* 0x000fc60003f04270 */
[----:B------:R-:W-:Y:S01]  /*5900*/  @P1 STG.E.U16 desc[UR12][R4.64+0xd0], R76 ;  /* 0x0000d04c04001986 */ /* 0x000fe2000c10150c */
[----:B------:R-:W-:Y:S01]  /*5910*/  ISETP.GT.AND P1, PT, R2, 0x78, PT ;  /* 0x000000780200780c */ /* 0x000fe20003f24270 */
[----:B------:R-:W-:-:S05]  /*5920*/  @P6 IMAD.MOV.U32 R2, RZ, RZ, R4 ;  /* 0x000000ffff026224 */ /* 0x000fca00078e0004 */
[----:B------:R0:W-:Y:S01]  /*5930*/  @P6 STG.E.U16 desc[UR12][R2.64+0xd2], R77 ;  /* 0x0000d24d02006986 */ /* 0x0001e2000c10150c */
[C---:B------:R-:W-:Y:S02]  /*5940*/  ISETP.GT.AND P6, PT, R10.reuse, 0x8, P5 ;  /* 0x000000080a00780c */ /* 0x040fe40002fc4270 */
[C---:B------:R-:W-:Y:S02]  /*5950*/  ISETP.GT.AND P5, PT, R10.reuse, RZ, P3 ;  /* 0x000000ff0a00720c */ /* 0x040fe40001fa4270 */
[----:B------:R-:W-:Y:S01]  /*5960*/  ISETP.GT.AND P3, PT, R10, 0x8, P3 ;  /* 0x000000080a00780c */ /* 0x000fe20001f64270 */
[----:B0-----:R-:W-:Y:S02]  /*5970*/  @P4 IMAD.MOV.U32 R2, RZ, RZ, R16 ;  /* 0x000000ffff024224 */ /* 0x001fe400078e0010 */
[----:B------:R-:W-:-:S05]  /*5980*/  @P4 IMAD.MOV.U32 R3, RZ, RZ, R17 ;  /* 0x000000ffff034224 */ /* 0x000fca00078e0011 */
[----:B------:R0:W-:Y:S01]  /*5990*/  @P4 STG.E.U16 desc[UR12][R2.64+0xd0], R78 ;  /* 0x0000d04e02004986 */ /* 0x0001e2000c10150c */
        /* <DEDUP_REMOVED lines=14> */
[----:B------:R0:W-:Y:S02]  /*5a80*/  @P4 STG.E.U16 desc[UR12][R2.64+0xe2], R81 ;  /* 0x0000e25102004986 */ /* 0x0001e4000c10150c */
        /* <DEDUP_REMOVED lines=8> */
[----:B------:R0:W-:Y:S04]  /*5b10*/  @P5 STG.E.U16 desc[UR12][R2.64+0xf0], R84 ;  /* 0x0000f05402005986 */ /* 0x0001e8000c10150c */
[----:B------:R1:W-:Y:S01]  /*5b20*/  @P6 STG.E.U16 desc[UR12][R4.64+0xf2], R85 ;  /* 0x0000f25504006986 */ /* 0x0003e2000c10150c */
[----:B0-----:R-:W-:Y:S02]  /*5b30*/  @P1 IMAD.MOV.U32 R2, RZ, RZ, R16 ;  /* 0x000000ffff021224 */ /* 0x001fe400078e0010 */
[----:B------:R-:W-:-:S05]  /*5b40*/  @P1 IMAD.MOV.U32 R3, RZ, RZ, R17 ;  /* 0x000000ffff031224 */ /* 0x000fca00078e0011 */
[----:B------:R1:W-:Y:S01]  /*5b50*/  @P1 STG.E.U16 desc[UR12][R2.64+0xf0], R86 ;  /* 0x0000f05602001986 */ /* 0x0003e2000c10150c */
[----:B------:R-:W-:Y:S05]  /*5b60*/  @!P0 EXIT ;  /* 0x000000000000894d */ /* 0x000fea0003800000 */
[----:B------:R-:W-:-:S05]  /*5b70*/  F2FP.BF16.F32.PACK_AB R0, RZ, R0 ;  /* 0x00000000ff00723e */ /* 0x000fca00000010ff */
[----:B------:R-:W-:Y:S01]  /*5b80*/  STG.E.U16 desc[UR12][R16.64+0xf2], R0 ;  /* 0x0000f20010007986 */ /* 0x000fe2000c10150c */
[----:B------:R-:W-:Y:S05]  /*5b90*/  EXIT ;  /* 0x000000000000794d */ /* 0x000fea0003800000 */
.L_x_10:
[----:B------:R-:W-:-:S13]  /*5ba0*/  ISETP.NE.AND P0, PT, R6, RZ, PT ;  /* 0x000000ff0600720c */ /* 0x000fda0003f05270 */
[----:B------:R-:W-:Y:S05]  /*5bb0*/  @P0 EXIT ;  /* 0x000000000000094d */ /* 0x000fea0003800000 */
[----:B------:R-:W-:-:S13]  /*5bc0*/  ELECT P0, URZ, PT ;  /* 0x00000000003f782f */ /* 0x000fda0003800000 */
[----:B------:R-:W-:Y:S05]  /*5bd0*/  @!P0 BRA `(.L_x_147) ;  /* 0x0000000400b88947 */ /* 0x000fea0003800000 */
[----:B------:R-:W-:Y:S02]  /*5be0*/  ISETP.GE.AND P0, PT, R4, 0x1, PT ;  /* 0x000000010400780c */ /* 0x000fe40003f06270 */
[----:B---3-5:R-:W-:-:S04]  /*5bf0*/  SHF.R.S32.HI R3, RZ, 0x1f, R8 ;  /* 0x0000001fff037819 */ /* 0x028fc80000011408 */
[----:B------:R-:W-:-:S07]  /*5c00*/  LEA.HI R3, R3, R8, RZ, 0x7 ;  /* 0x0000000803037211 */ /* 0x000fce00078f38ff */
[----:B------:R-:W-:Y:S05]  /*5c10*/  @!P0 BRA `(.L_x_147) ;  /* 0x0000000400a88947 */ /* 0x000fea0003800000 */
[----:B------:R-:W-:Y:S01]  /*5c20*/  LOP3.LUT R3, R3, 0xffffff80, RZ, 0xc0, !PT ;  /* 0xffffff8003037812 */ /* 0x000fe200078ec0ff */
[----:B------:R-:W-:Y:S01]  /*5c30*/  IMAD.SHL.U32 R18, R9, 0x40, RZ ;  /* 0x0000004009127824 */ /* 0x000fe200078e00ff */
[----:B------:R-:W-:Y:S01]  /*5c40*/  LOP3.LUT P0, RZ, R8, 0x1f, RZ, 0xc0, !PT ;  /* 0x0000001f08ff7812 */ /* 0x000fe2000780c0ff */
[----:B------:R-:W-:Y:S01]  /*5c50*/  ULDC UR4, c[0x0][0x384] ;  /* 0x0000e10000047ab9 */ /* 0x000fe20000000800 */
[----:B------:R-:W-:Y:S01]  /*5c60*/  IMAD R0, R12, R13, RZ ;  /* 0x0000000d0c007224 */ /* 0x000fe200078e02ff */
[----:B------:R-:W-:Y:S01]  /*5c70*/  ULDC UR5, c[0x0][0x388] ;  /* 0x0000e20000057ab9 */ /* 0x000fe20000000800 */
[----:B------:R-:W-:Y:S01]  /*5c80*/  IMAD.IADD R3, R8, 0x1, -R3 ;  /* 0x0000000108037824 */ /* 0x000fe200078e0a03 */
[----:B------:R-:W-:Y:S01]  /*5c90*/  LOP3.LUT R20, R2, 0x2, RZ, 0xfc, !PT ;  /* 0x0000000202147812 */ /* 0x000fe200078efcff */
[----:B------:R-:W-:Y:S01]  /*5ca0*/  IMAD.SHL.U32 R19, R10, 0x80, RZ ;  /* 0x000000800a137824 */ /* 0x000fe200078e00ff */
[----:B------:R-:W-:Y:S01]  /*5cb0*/  CS2R R8, SRZ ;  /* 0x0000000000087805 */ /* 0x000fe2000001ff00 */
[----:B------:R-:W-:Y:S01]  /*5cc0*/  IMAD.MOV.U32 R6, RZ, RZ, RZ ;  /* 0x000000ffff067224 */ /* 0x000fe200078e00ff */
[C---:B------:R-:W-:Y:S01]  /*5cd0*/  ISETP.NE.AND P1, PT, R3.reuse, RZ, PT ;  /* 0x000000ff0300720c */ /* 0x040fe20003f25270 */
[----:B------:R-:W-:Y:S01]  /*5ce0*/  IMAD.MOV.U32 R7, RZ, RZ, 0x1 ;  /* 0x00000001ff077424 */ /* 0x000fe200078e00ff */
[----:B------:R-:W-:Y:S01]  /*5cf0*/  ISETP.NE.OR P0, PT, R3, RZ, !P0 ;  /* 0x000000ff0300720c */ /* 0x000fe20004705670 */
[----:B------:R-:W-:-:S04]  /*5d00*/  IMAD.HI.U32 R3, R18, UR4, RZ ;  /* 0x0000000412037c27 */ /* 0x000fc8000f8e00ff */
[----:B------:R-:W-:Y:S01]  /*5d10*/  IMAD.MOV.U32 R10, RZ, RZ, RZ ;  /* 0x000000ffff0a7224 */ /* 0x000fe200078e00ff */
[----:B------:R-:W-:Y:S01]  /*5d20*/  SHF.R.U32.HI R3, RZ, UR5, R3 ;  /* 0x00000005ff037c19 */ /* 0x000fe20008011603 */
[----:B------:R-:W-:-:S07]  /*5d30*/  IMAD R0, R5, R0, 0x1 ;  /* 0x0000000105007424 */ /* 0x000fce00078e0200 */
.L_x_151:
[----:B------:R-:W0:Y:S01]  /*5d40*/  S2R R12, SR_CgaCtaId ;  /* 0x00000000000c7919 */ /* 0x000e220000008800 */
[----:B------:R-:W-:-:S04]  /*5d50*/  MOV R11, 0x400 ;  /* 0x00000400000b7802 */ /* 0x000fc80000000f00 */
[----:B0-----:R-:W-:Y:S02]  /*5d60*/  LEA R21, R12, R11, 0x18 ;  /* 0x0000000b0c157211 */ /* 0x001fe400078ec0ff */
[----:B------:R-:W-:-:S03]  /*5d70*/  SHF.L.U32 R11, R7, 0x1f, RZ ;  /* 0x0000001f070b7819 */ /* 0x000fc600000006ff */
[----:B------:R-:W-:-:S07]  /*5d80*/  IMAD R12, R6, 0x8, R21 ;  /* 0x00000008060c7824 */ /* 0x000fce00078e0215 */
.L_x_148:
[----:B0-----:R0:W1:Y:S02]  /*5d90*/  SYNCS.PHASECHK.TRANS64.TRYWAIT P2, [R12+URZ+0x36048], R11 ;  /* 0x0360480b0c0075a7 */ /* 0x001064000804017f */
[----:B-1----:R-:W-:Y:S05]  /*5da0*/  @!P2 NANOSLEEP.SYNCS 0x989680 ;  /* 0x009896800000a95d */ /* 0x002fea0003900000 */
[----:B------:R-:W1:Y:S02]  /*5db0*/  @!P2 SYNCS.PHASECHK.TRANS64 P2, [R12+URZ+0x36048], R11 ;  /* 0x0360480b0c00a5a7 */ /* 0x000e64000804007f */
[----:B-1----:R-:W-:Y:S05]  /*5dc0*/  @!P2 BRA `(.L_x_148) ;  /* 0xfffffffc00f0a947 */ /* 0x002fea000383ffff */
[----:B0-----:R-:W0:Y:S02]  /*5dd0*/  @!P1 LDC R11, c[0x0][0x500] ;  /* 0x00014000ff0b9b82 */ /* 0x001e240000000800 */
[----:B0-----:R0:W-:Y:S02]  /*5de0*/  @!P1 SYNCS.ARRIVE.TRANS64 RZ, [R12+URZ+0x36000], R11 ;  /* 0x0360000b0cff99a7 */ /* 0x0011e4000800003f */
[----:B0-----:R-:W-:-:S04]  /*5df0*/  PRMT R11, R20, 0x9910, RZ ;  /* 0x00009910140b7816 */ /* 0x001fc800000000ff */
[----:B------:R-:W-:-:S13]  /*5e00*/  ISETP.NE.AND P2, PT, R11, 0x2, PT ;  /* 0x000000020b00780c */ /* 0x000fda0003f45270 */
[----:B------:R-:W-:Y:S05]  /*5e10*/  @P2 BRA `(.L_x_149) ;  /* 0x0000000000042947 */ /* 0x000fea0003800000 */
[----:B------:R-:W-:Y:S01]  /*5e20*/  BPT.TRAP 0x1 ;  /* 0x000000040000795c */ /* 0x000fe20000300000 */
.L_x_149:
[----:B------:R-:W-:Y:S05]  /*5e30*/  @P0 BRA `(.L_x_150) ;  /* 0x0000000000040947 */ /* 0x000fea0003800000 */
[----:B------:R-:W-:Y:S01]  /*5e40*/  BPT.TRAP 0x1 ;  /* 0x000000040000795c */ /* 0x000fe20000300000 */
.L_x_150:
[----:B------:R-:W0:Y:S01]  /*5e50*/  LDC R13, c[0x0][0x380] ;  /* 0x0000e000ff0d7b82 */ /* 0x000e220000000800 */
[----:B------:R-:W-:Y:S01]  /*5e60*/  R2UR UR4, R3 ;  /* 0x00000000030472ca */ /* 0x000fe200000e0000 */
[----:B------:R-:W-:Y:S01]  /*5e70*/  ULDC UR20, c[0x0][0x38c] ;  /* 0x0000e30000147ab9 */ /* 0x000fe20000000800 */
[----:B------:R-:W-:Y:S01]  /*5e80*/  R2UR UR5, R18 ;  /* 0x00000000120572ca */ /* 0x000fe200000e0000 */
[----:B------:R-:W-:Y:S01]  /*5e90*/  UISETP.NE.AND UP0, UPT, UR20, 0x1, UPT ;  /* 0x000000011400788c */ /* 0x000fe2000bf05270 */
[----:B------:R-:W-:Y:S01]  /*5ea0*/  R2UR UR17, R12 ;  /* 0x000000000c1172ca */ /* 0x000fe200000e0000 */
[C---:B------:R-:W-:Y:S01]  /*5eb0*/  VIADD R12, R10.reuse, 0x1 ;  /* 0x000000010a0c7836 */ /* 0x040fe20000000000 */
[----:B------:R-:W-:Y:S01]  /*5ec0*/  R2UR UR18, R10 ;  /* 0x000000000a1272ca */ /* 0x000fe200000e0000 */
[----:B------:R-:W1:Y:S01]  /*5ed0*/  LDC.64 R14, c[0x0][0x3b8] ;  /* 0x0000ee00ff0e7b82 */ /* 0x000e620000000a00 */
[----:B------:R-:W-:Y:S01]  /*5ee0*/  R2UR UR9, R21 ;  /* 0x00000000150972ca */ /* 0x000fe200000e0000 */
[----:B------:R-:W-:Y:S01]  /*5ef0*/  VIADD R0, R0, 0xffffffff ;  /* 0xffffffff00007836 */ /* 0x000fe20000000000 */
[----:B------:R-:W-:Y:S01]  /*5f00*/  R2UR UR16, R6 ;  /* 0x00000000061072ca */ /* 0x000fe200000e0000 */
[----:B------:R-:W-:Y:S01]  /*5f10*/  ULDC.64 UR24, c[0x0][0x198] ;  /* 0x0000660000187ab9 */ /* 0x000fe20000000a00 */
[----:B------:R-:W-:Y:S01]  /*5f20*/  R2UR UR12, R9 ;  /* 0x00000000090c72ca */ /* 0x000fe200000e0000 */
[----:B------:R-:W-:Y:S01]  /*5f30*/  ULDC.64 UR14, c[0x0][0x3b0] ;  /* 0x0000ec00000e7ab9 */ /* 0x000fe20000000a00 */
[----:B------:R-:W-:Y:S01]  /*5f40*/  @UP0 ULDC.64 UR10, c[0x0][0x390] ;  /* 0x0000e400000a0ab9 */ /* 0x000fe20000000a00 */
[----:B------:R-:W1:Y:S01]  /*5f50*/  LDC.64 R16, c[0x0][0x3d8] ;  /* 0x0000f600ff107b82 */ /* 0x000e620000000a00 */
[----:B------:R-:W-:Y:S01]  /*5f60*/  R2UR UR13, R8 ;  /* 0x00000000080d72ca */ /* 0x000fe200000e0000 */
[----:B------:R-:W-:Y:S01]  /*5f70*/  ULDC.64 UR22, c[0x0][0x3d0] ;  /* 0x0000f40000167ab9 */ /* 0x000fe20000000a00 */
[----:B------:R-:W-:Y:S01]  /*5f80*/  ISETP.GT.AND P5, PT, R0, 0x1, PT ;  /* 0x000000010000780c */ /* 0x000fe20003fa4270 */
[----:B------:R-:W-:-:S02]  /*5f90*/  USHF.L.U32 UR18, UR18, 0x6, URZ ;  /* 0x0000000612127899 */ /* 0x000fc4000800063f */
[----:B------:R-:W-:Y:S01]  /*5fa0*/  UIADD3 UR17, UR17, 0x36000, URZ ;  /* 0x0003600011117890 */ /* 0x000fe2000fffe03f */
[----:B0-----:R-:W-:Y:S01]  /*5fb0*/  ISETP.NE.AND P2, PT, R13, 0x1, PT ;  /* 0x000000010d00780c */ /* 0x001fe20003f45270 */
[----:B------:R-:W-:Y:S01]  /*5fc0*/  ULEA UR16, UR16, UR9, 0xd ;  /* 0x0000000910107291 */ /* 0x000fe2000f8e683f */
[----:B------:R-:W-:Y:S01]  /*5fd0*/  UMOV UR26, 0x0 ;  /* 0x00000000001a7882 */ /* 0x000fe20000000000 */
[----:B------:R-:W-:-:S03]  /*5fe0*/  UMOV UR27, 0x10000000 ;  /* 0x10000000001b7882 */ /* 0x000fc60000000000 */
[----:B------:R-:W-:-:S07]  /*5ff0*/  UMOV UR9, UR17 ;  /* 0x0000001100097c82 */ /* 0x000fce0008000000 */
[----:B------:R-:W-:Y:S01]  /*6000*/  @P2 IMAD.U32 R11, RZ, RZ, UR4 ;  /* 0x00000004ff0b2e24 */ /* 0x000fe2000f8e00ff */
[----:B------:R-:W-:Y:S01]  /*6010*/  UIADD3 UR4, UP1, UR24, 0xf0, URZ ;  /* 0x000000f018047890 */ /* 0x000fe2000ff3e03f */
[----:B-1----:R-:W-:Y:S01]  /*6020*/  IMAD R10, R8, R15, R17 ;  /* 0x0000000f080a7224 */ /* 0x002fe200078e0211 */
[----:B------:R-:W-:Y:S02]  /*6030*/  UIADD3 UR24, UP2, UR24, 0x1f0, URZ ;  /* 0x000001f018187890 */ /* 0x000fe4000ff5e03f */
[----:B------:R-:W-:Y:S01]  /*6040*/  @P2 R2UR UR5, R11 ;  /* 0x000000000b0522ca */ /* 0x000fe200000e0000 */
[----:B------:R-:W-:Y:S01]  /*6050*/  IMAD R11, R6, 0x4000, R21 ;  /* 0x00004000060b7824 */ /* 0x000fe200078e0215 */
[----:B------:R-:W-:Y:S01]  /*6060*/  ISETP.NE.AND P2, PT, R12, R5, PT ;  /* 0x000000050c00720c */ /* 0x000fe20003f45270 */
[----:B------:R-:W-:-:S03]  /*6070*/  VIADD R6, R6, 0x1 ;  /* 0x0000000106067836 */ /* 0x000fc60000000000 */
[----:B------:R-:W-:Y:S01]  /*6080*/  R2UR UR8, R11 ;  /* 0x000000000b0872ca */ /* 0x000fe200000e0000 */
[----:B------:R-:W-:Y:S01]  /*6090*/  IMAD R11, R9, R14, R16 ;  /* 0x0000000e090b7224 */ /* 0x000fe200078e0210 */
[C---:B------:R-:W-:Y:S01]  /*60a0*/  ISETP.NE.AND P4, PT, R6.reuse, 0x9, PT ;  /* 0x000000090600780c */ /* 0x040fe20003f85270 */
[----:B------:R-:W0:Y:S03]  /*60b0*/  LDC R14, c[0x0][0x3c8] ;  /* 0x0000f200ff0e7b82 */ /* 0x000e260000000800 */
[----:B------:R-:W-:Y:S01]  /*60c0*/  PRMT R10, R11, 0x40, R10 ;  /* 0x000000400b0a7816 */ /* 0x000fe2000000000a */
[----:B------:R-:W-:Y:S01]  /*60d0*/  UIADD3 UR6, -UR5, URZ, URZ ;  /* 0x0000003f05067290 */ /* 0x000fe2000fffe13f */
[----:B------:R-:W-:Y:S01]  /*60e0*/  VIADD R11, R9, 0x1 ;  /* 0x00000001090b7836 */ /* 0x000fe20000000000 */
[----:B------:R-:W-:Y:S01]  /*60f0*/  UMOV UR21, UR5 ;  /* 0x0000000500157c82 */ /* 0x000fe20008000000 */
[----:B------:R-:W-:Y:S01]  /*6100*/  @P2 IMAD.MOV R11, RZ, RZ, R9 ;  /* 0x000000ffff0b2224 */ /* 0x000fe200078e0209 */
[----:B------:R-:W-:-:S02]  /*6110*/  SEL R6, R6, RZ, P4 ;  /* 0x000000ff06067207 */ /* 0x000fc40002000000 */
[----:B------:R-:W-:Y:S01]  /*6120*/  IMAD R13, R13, UR6, R18 ;  /* 0x000000060d0d7c24 */ /* 0x000fe2000f8e0212 */
[----:B------:R-:W-:Y:S02]  /*6130*/  UIMAD.WIDE.U32 UR6, UR5, UR10, URZ ;  /* 0x0000000a050672a5 */ /* 0x000fe4000f8e003f */
[----:B------:R-:W-:Y:S02]  /*6140*/  UIADD3 UR8, UR8, 0x12000, URZ ;  /* 0x0001200008087890 */ /* 0x000fe4000fffe03f */
[----:B------:R-:W-:Y:S01]  /*6150*/  @UP0 USHF.R.U32.HI UR21, URZ, UR11, UR7 ;  /* 0x0000000b3f150299 */ /* 0x000fe20008011607 */
[----:B------:R-:W-:Y:S01]  /*6160*/  R2UR UR19, R13 ;  /* 0x000000000d1372ca */ /* 0x000fe200000e0000 */
[----:B------:R-:W-:Y:S01]  /*6170*/  UMOV UR10, UR18 ;  /* 0x00000012000a7c82 */ /* 0x000fe20008000000 */
[----:B------:R-:W-:Y:S01]  /*6180*/  R2UR UR7, R10 ;  /* 0x000000000a0772ca */ /* 0x000fe200000e0000 */
[----:B------:R-:W-:Y:S01]  /*6190*/  UIADD3 UR6, -UR21, URZ, URZ ;  /* 0x0000003f15067290 */ /* 0x000fe2000fffe13f */
[----:B------:R-:W-:Y:S01]  /*61a0*/  R2UR UR11, R19 ;  /* 0x00000000130b72ca */ /* 0x000fe200000e0000 */
[----:B------:R-:W-:Y:S01]  /*61b0*/  VIADD R13, R8, 0x1 ;  /* 0x00000001080d7836 */ /* 0x000fe20000000000 */
[----:B------:R-:W-:Y:S01]  /*61c0*/  SEL R10, RZ, 0x1, P4 ;  /* 0x00000001ff0a7807 */ /* 0x000fe20002000000 */
[----:B------:R-:W-:Y:S01]  /*61d0*/  UIMAD UR20, UR20, UR6, UR5 ;  /* 0x00000006141472a4 */ /* 0x000fe2000f8e0205 */
[----:B0-----:R-:W-:Y:S01]  /*61e0*/  ISETP.NE.AND P3, PT, R11, R14, PT ;  /* 0x0000000e0b00720c */ /* 0x001fe20003f65270 */
[----:B------:R-:W-:Y:S01]  /*61f0*/  UIADD3.X UR5, URZ, UR25, URZ, UP1, !UPT ;  /* 0x000000193f057290 */ /* 0x000fe20008ffe43f */
[----:B------:R-:W-:Y:S01]  /*6200*/  LOP3.LUT R7, R7, R10, RZ, 0x3c, !PT ;  /* 0x0000000a07077212 */ /* 0x000fe200078e3cff */
[----:B------:R-:W-:Y:S01]  /*6210*/  UIMAD UR20, UR20, UR15, UR23 ;  /* 0x0000000f141472a4 */ /* 0x000fe2000f8e0217 */
[----:B------:R-:W-:Y:S01]  /*6220*/  SEL R10, R12, RZ, P2 ;  /* 0x000000ff0c0a7207 */ /* 0x000fe20001000000 */
[----:B------:R-:W-:Y:S01]  /*6230*/  UIMAD UR19, UR19, UR14, UR22 ;  /* 0x0000000e131372a4 */ /* 0x000fe2000f8e0216 */
[----:B------:R-:W-:Y:S01]  /*6240*/  SEL R9, R11, RZ, P3 ;  /* 0x000000ff0b097207 */ /* 0x000fe20001800000 */
[----:B------:R-:W-:-:S02]  /*6250*/  UPRMT UR6, UR7, 0x5410, URZ ;  /* 0x0000541007067896 */ /* 0x000fc4000800003f */
[----:B------:R-:W-:-:S04]  /*6260*/  UIADD3.X UR25, URZ, UR25, URZ, UP2, !UPT ;  /* 0x000000193f197290 */ /* 0x000fc800097fe43f */
[----:B------:R-:W-:-:S03]  /*6270*/  @P3 IMAD.MOV R13, RZ, RZ, R8 ;  /* 0x000000ffff0d3224 */ /* 0x000fc600078e0208 */
[----:B------:R0:W-:Y:S01]  /*6280*/  UTMALDG.4D.IM2COL [UR16], [UR4], UR6 ;  /* 0x00000010040073b4 */ /* 0x0001e20008058006 */
[----:B------:R-:W-:Y:S01]  /*6290*/  IMAD.MOV.U32 R8, RZ, RZ, R13 ;  /* 0x000000ffff087224 */ /* 0x000fe200078e000d */
[----:B------:R0:W-:Y:S02]  /*62a0*/  UTMALDG.4D [UR8], [UR24], desc[UR26] ;  /* 0x00001a08180075b4 */ /* 0x0001e40008019000 */
[----:B0-----:R-:W-:Y:S05]  /*62b0*/  @P5 BRA `(.L_x_151) ;  /* 0xfffffff800a05947 */ /* 0x001fea000383ffff */
.L_x_147:
[----:B------:R-:W-:Y:S01]  /*62c0*/  ISETP.GE.U32.AND P2, PT, R4, 0x9, PT ;  /* 0x000000090400780c */ /* 0x000fe20003f46070 */
[----:B------:R-:W-:Y:S05]  /*62d0*/  WARPSYNC.ALL ;  /* 0x0000000000007948 */ /* 0x000fea0003800000 */
[----:B------:R-:W-:-:S07]  /*62e0*/  ELECT P1, URZ, PT ;  /* 0x00000000003f782f */ /* 0x000fce0003820000 */
[----:B------:R-:W-:-:S05]  /*62f0*/  @P2 IMAD.WIDE.U32 R6, R4, 0x38e38e39, RZ ;  /* 0x38e38e3904062825 */ /* 0x000fca00078e00ff */
[----:B-----5:R-:W-:-:S04]  /*6300*/  @P2 SHF.R.U32.HI R0, RZ, 0x1, R7 ;  /* 0x00000001ff002819 */ /* 0x020fc80000011607 */
[----:B------:R-:W-:-:S04]  /*6310*/  @P2 LOP3.LUT R0, R0, 0x1, RZ, 0xc0, !PT ;  /* 0x0000000100002812 */ /* 0x000fc800078ec0ff */
[----:B------:R-:W-:Y:S01]  /*6320*/  @P2 ISETP.NE.U32.AND P0, PT, R0, 0x1, PT ;  /* 0x000000010000280c */ /* 0x000fe20003f05070 */
[----:B------:R-:W-:-:S12]  /*6330*/  @!P1 EXIT ;  /* 0x000000000000994d */ /* 0x000fd80003800000 */
[----:B------:R-:W-:Y:S01]  /*6340*/  LOP3.LUT R2, R2, 0x2, RZ, 0xfc, !PT ;  /* 0x0000000202027812 */ /* 0x000fe200078efcff */
[----:B------:R-:W-:Y:S01]  /*6350*/  IMAD.MOV.U32 R0, RZ, RZ, 0x1 ;  /* 0x00000001ff007424 */ /* 0x000fe200078e00ff */
[----:B------:R-:W-:Y:S02]  /*6360*/  @P2 ISETP.NE.U32.AND.EX P0, PT, RZ, RZ, PT, P0 ;  /* 0x000000ffff00220c */ /* 0x000fe40003f05100 */
[----:B------:R-:W-:Y:S02]  /*6370*/  ISETP.NE.AND P1, PT, R2, 0x3, PT ;  /* 0x000000030200780c */ /* 0x000fe40003f25270 */
[----:B------:R-:W-:-:S11]  /*6380*/  @P2 SEL R0, RZ, 0x1, !P0 ;  /* 0x00000001ff002807 */ /* 0x000fd60004000000 */
[----:B------:R-:W-:Y:S05]  /*6390*/  @!P1 BRA `(.L_x_152) ;  /* 0x0000000000049947 */ /* 0x000fea0003800000 */
[----:B------:R-:W-:Y:S01]  /*63a0*/  BPT.TRAP 0x1 ;  /* 0x000000040000795c */ /* 0x000fe20000300000 */
.L_x_152:
[----:B------:R-:W0:Y:S01]  /*63b0*/  S2R R5, SR_CgaCtaId ;  /* 0x0000000000057919 */ /* 0x000e220000008800 */
[----:B---3--:R-:W-:Y:S01]  /*63c0*/  IMAD.WIDE.U32 R2, R4, 0x38e38e39, RZ ;  /* 0x38e38e3904027825 */ /* 0x008fe200078e00ff */
[----:B------:R-:W-:-:S04]  /*63d0*/  MOV R2, 0x400 ;  /* 0x0000040000027802 */ /* 0x000fc80000000f00 */
[----:B------:R-:W-:-:S05]  /*63e0*/  SHF.R.U32.HI R3, RZ, 0x1, R3 ;  /* 0x00000001ff037819 */ /* 0x000fca0000011603 */
[----:B------:R-:W-:Y:S01]  /*63f0*/  IMAD R4, R3, -0x9, R4 ;  /* 0xfffffff703047824 */ /* 0x000fe200078e0204 */
[----:B0-----:R-:W-:Y:S02]  /*6400*/  LEA R2, R5, R2, 0x18 ;  /* 0x0000000205027211 */ /* 0x001fe400078ec0ff */
[----:B------:R-:W-:-:S03]  /*6410*/  SHF.L.U32 R5, R0, 0x1f, RZ ;  /* 0x0000001f00057819 */ /* 0x000fc600000006ff */
[----:B------:R-:W-:-:S04]  /*6420*/  VIADD R3, R2, 0x36048 ;  /* 0x0003604802037836 */ /* 0x000fc80000000000 */
[----:B------:R-:W-:-:S07]  /*6430*/  IMAD R2, R4, 0x8, R3 ;  /* 0x0000000804027824 */ /* 0x000fce00078e0203 */
.L_x_153:
[----:B0-----:R0:W1:Y:S02]  /*6440*/  SYNCS.PHASECHK.TRANS64.TRYWAIT P0, [R2+URZ], R5 ;  /* 0x00000005020075a7 */ /* 0x001064000800017f */
[----:B-1----:R-:W-:Y:S05]  /*6450*/  @!P0 NANOSLEEP.SYNCS 0x989680 ;  /* 0x009896800000895d */ /* 0x002fea0003900000 */
[----:B------:R-:W1:Y:S02]  /*6460*/  @!P0 SYNCS.PHASECHK.TRANS64 P0, [R2+URZ], R5 ;  /* 0x00000005020085a7 */ /* 0x000e64000800007f */
[----:B-1----:R-:W-:Y:S05]  /*6470*/  @!P0 BRA `(.L_x_153) ;  /* 0xfffffffc00f08947 */ /* 0x002fea000383ffff */
[----:B------:R-:W-:-:S05]  /*6480*/  VIADD R4, R4, 0x1 ;  /* 0x0000000104047836 */ /* 0x000fca0000000000 */
[----:B------:R-:W-:-:S04]  /*6490*/  ISETP.NE.AND P0, PT, R4, 0x9, PT ;  /* 0x000000090400780c */ /* 0x000fc80003f05270 */
[----:B0-----:R-:W-:Y:S02]  /*64a0*/  SEL R5, RZ, 0x1, P0 ;  /* 0x00000001ff057807 */ /* 0x001fe40000000000 */
[----:B------:R-:W-:Y:S02]  /*64b0*/  SEL R4, R4, RZ, P0 ;  /* 0x000000ff04047207 */ /* 0x000fe40000000000 */
[----:B------:R-:W-:-:S03]  /*64c0*/  LOP3.LUT R7, R0, R5, RZ, 0x3c, !PT ;  /* 0x0000000500077212 */ /* 0x000fc600078e3cff */
[----:B------:R-:W-:Y:S01]  /*64d0*/  IMAD R0, R4, 0x8, R3 ;  /* 0x0000000804007824 */ /* 0x000fe200078e0203 */
[----:B------:R-:W-:-:S07]  /*64e0*/  SHF.L.U32 R5, R7, 0x1f, RZ ;  /* 0x0000001f07057819 */ /* 0x000fce00000006ff */
.L_x_154:
        /* <DEDUP_REMOVED lines=11> */
.L_x_155:
        /* <DEDUP_REMOVED lines=11> */
.L_x_156:
        /* <DEDUP_REMOVED lines=11> */
.L_x_157:
        /* <DEDUP_REMOVED lines=11> */
.L_x_158:
        /* <DEDUP_REMOVED lines=11> */
.L_x_159:
        /* <DEDUP_REMOVED lines=11> */
.L_x_160:
        /* <DEDUP_REMOVED lines=11> */
.L_x_161:
[----:B0-----:R0:W1:Y:S02]  /*69c0*/  SYNCS.PHASECHK.TRANS64.TRYWAIT P0, [R4+URZ], R3 ;  /* 0x00000003040075a7 */ /* 0x001064000800017f */
[----:B-1----:R-:W-:Y:S05]  /*69d0*/  @!P0 NANOSLEEP.SYNCS 0x989680 ;  /* 0x009896800000895d */ /* 0x002fea0003900000 */
[----:B------:R-:W1:Y:S02]  /*69e0*/  @!P0 SYNCS.PHASECHK.TRANS64 P0, [R4+URZ], R3 ;  /* 0x00000003040085a7 */ /* 0x000e64000800007f */
[----:B-1----:R-:W-:Y:S05]  /*69f0*/  @P0 EXIT ;  /* 0x000000000000094d */ /* 0x002fea0003800000 */
[----:B------:R-:W-:Y:S05]  /*6a00*/  BRA `(.L_x_161) ;  /* 0xfffffffc00ec7947 */ /* 0x000fea000383ffff */
.L_x_162:
[----:B------:R-:W-:-:S00]  /*6a10*/  BRA `(.L_x_162) ;  /* 0xfffffffc00fc7947 */ /* 0x000fc0000383ffff */
[----:B------:R-:W-:-:S00]  /*6a20*/  NOP ;  /* 0x0000000000007918 */ /* 0x000fc00000000000 */
        /* <DEDUP_REMOVED lines=13> */
.L_x_163:


//--------------------- .nv.shared._ZN7cutlass13device_kernelINS_4conv6kernel13ConvUniversalINS1_16ConvProblemShapeILNS1_8OperatorE0ELi2EEENS1_10collective14CollectiveConvINS1_46MainloopSm90TmaGmmaWarpSpecializedImplicitGemmILS5_0ELi9ELi2EN4cute5tupleIJNSA_1CILi1EEESD_SD_EEENS1_36KernelImplicitTmaWarpSpecializedSm90ELi1EEENSB_IJNSC_ILi64EEENSC_ILi128EEENSB_IJSH_EEEEEENS_10bfloat16_tESL_NSA_8TiledMMAINSA_8MMA_AtomIJNSA_4SM904GMMA28MMA_64x128x16_F32BF16BF16_SSILNSP_5MajorE0ELSR_0ELNSP_7ScaleInE1ELSS_1EEEEEENSA_6LayoutISE_NSB_IJNSC_ILi0EEESW_SW_EEEEENSB_IJNSA_10UnderscoreESZ_SZ_EEEEENS7_6detail26Sm90ImplicitGemmTileTraitsINSA_20SM90_TMA_LOAD_IM2COLENSA_14ComposedLayoutINSA_7SwizzleILi3ELi4ELi3EEENSA_18smem_ptr_flag_bitsILi16EEENSV_INSB_IJNSB_IJNSC_ILi8EEES1A_EEENSB_IJSH_SD_EEENSB_IJSD_NSC_ILi9EEEEEEEEENSB_IJNSB_IJSH_NSC_ILi512EEEEEENSB_IJSD_SW_EEENSB_IJSW_NSC_ILi4096EEEEEEEEEEEEEvEENS13_INSA_13SM90_TMA_LOADENS15_IS17_S19_NSV_INSB_IJNSB_IJS1A_NSC_ILi16EEEEEES1C_S1E_EEENSB_IJS1H_S1I_NSB_IJSW_NSC_ILi8192EEEEEEEEEEEEEvEEEENS_8epilogue10collective6detail29Sm90TmaWarpSpecializedAdapterINS21_15DefaultEpilogueISL_NSB_IJNSB_IJlllEEESD_SW_EEES26_NS20_6thread17LinearCombinationISL_Li1EffLNS27_9ScaleType4KindE0ELNS_15FloatRoundStyleE2ESL_EENS_4gemm15EpilogueDefaultEEEEEvvEEEEvNT_6ParamsE --------------------------
	.section	.nv.shared._ZN7cutlass13device_kernelINS_4conv6kernel13ConvUniversalINS1_16ConvProblemShapeILNS1_8OperatorE0ELi2EEENS1_10collective14CollectiveConvINS1_46MainloopSm90TmaGmmaWarpSpecializedImplicitGemmILS5_0ELi9ELi2EN4cute5tupleIJNSA_1CILi1EEESD_SD_EEENS1_36KernelImplicitTmaWarpSpecializedSm90ELi1EEENSB_IJNSC_ILi64EEENSC_ILi128EEENSB_IJSH_EEEEEENS_10bfloat16_tESL_NSA_8TiledMMAINSA_8MMA_AtomIJNSA_4SM904GMMA28MMA_64x128x16_F32BF16BF16_SSILNSP_5MajorE0ELSR_0ELNSP_7ScaleInE1ELSS_1EEEEEENSA_6LayoutISE_NSB_IJNSC_ILi0EEESW_SW_EEEEENSB_IJNSA_10UnderscoreESZ_SZ_EEEEENS7_6detail26Sm90ImplicitGemmTileTraitsINSA_20SM90_TMA_LOAD_IM2COLENSA_14ComposedLayoutINSA_7SwizzleILi3ELi4ELi3EEENSA_18smem_ptr_flag_bitsILi16EEENSV_INSB_IJNSB_IJNSC_ILi8EEES1A_EEENSB_IJSH_SD_EEENSB_IJSD_NSC_ILi9EEEEEEEEENSB_IJNSB_IJSH_NSC_ILi512EEEEEENSB_IJSD_SW_EEENSB_IJSW_NSC_ILi4096EEEEEEEEEEEEEvEENS13_INSA_13SM90_TMA_LOADENS15_IS17_S19_NSV_INSB_IJNSB_IJS1A_NSC_ILi16EEEEEES1C_S1E_EEENSB_IJS1H_S1I_NSB_IJSW_NSC_ILi8192EEEEEEEEEEEEEvEEEENS_8epilogue10collective6detail29Sm90TmaWarpSpecializedAdapterINS21_15DefaultEpilogueISL_NSB_IJNSB_IJlllEEESD_SW_EEES26_NS20_6thread17LinearCombinationISL_Li1EffLNS27_9ScaleType4KindE0ELNS_15FloatRoundStyleE2ESL_EENS_4gemm15EpilogueDefaultEEEEEvvEEEEvNT_6ParamsE,"aw",@nobits
	.sectionflags	@""
	.align	16
	.zero		1024


//--------------------- .nv.shared.reserved.0     --------------------------
	.section	.nv.shared.reserved.0,"aw",@nobits
	.weak		__nv_reservedSMEM_offset_0_alias
	.size		__nv_reservedSMEM_offset_0_alias, 0, 0
	.other		__nv_reservedSMEM_offset_0_alias,@"STO_CUDA_RESERVED_SHARED STV_DEFAULT"
__nv_reservedSMEM_offset_0_alias:
	.zero		0


//--------------------- .nv.global                --------------------------
	.section	.nv.global,"aw",@nobits
.nv.global:
	.type		_ZN39_INTERNAL_76706636_4_k_cu_5fcbbe9b_27934cute1_E,@object
	.size		_ZN39_INTERNAL_76706636_4_k_cu_5fcbbe9b_27934cute1_E,(_ZN39_INTERNAL_76706636_4_k_cu_5fcbbe9b_27934cuda3std3__45__cpo6cbeginE - _ZN39_INTERNAL_76706636_4_k_cu_5fcbbe9b_27934cute1_E)
_ZN39_INTERNAL_76706636_4_k_cu_5fcbbe9b_27934cute1_E:
	.zero		1
	.type		_ZN39_INTERNAL_76706636_4_k_cu_5fcbbe9b_27934cuda3std3__45__cpo6cbeginE,@object
	.size		_ZN39_INTERNAL_76706636_4_k_cu_5fcbbe9b_27934cuda3std3__45__cpo6cbeginE,(_ZN39_INTERNAL_76706636_4_k_cu_5fcbbe9b_27934cuda3std3__48in_placeE - _ZN39_INTERNAL_76706636_4_k_cu_5fcbbe9b_27934cuda3std3__45__cpo6cbeginE)
_ZN39_INTERNAL_76706636_4_k_cu_5fcbbe9b_27934cuda3std3__45__cpo6cbeginE:
	.zero		1
	.type		_ZN39_INTERNAL_76706636_4_k_cu_5fcbbe9b_27934cuda3std3__48in_placeE,@object
	.size		_ZN39_INTERNAL_76706636_4_k_cu_5fcbbe9b_27934cuda3std3__48in_placeE,(_ZN39_INTERNAL_76706636_4_k_cu_5fcbbe9b_27934cuda3std6ranges3__45__cpo9iter_moveE - _ZN39_INTERNAL_76706636_4_k_cu_5fcbbe9b_27934cuda3std3__48in_placeE)
_ZN39_INTERNAL_76706636_4_k_cu_5fcbbe9b_27934cuda3std3__48in_placeE:
	.zero		1
	.type		_ZN39_INTERNAL_76706636_4_k_cu_5fcbbe9b_27934cuda3std6ranges3__45__cpo9iter_moveE,@object
	.size		_ZN39_INTERNAL_76706636_4_k_cu_5fcbbe9b_27934cuda3std6ranges3__45__cpo9iter_moveE,(_ZN39_INTERNAL_76706636_4_k_cu_5fcbbe9b_27934cuda3std3__45__cpo5beginE - _ZN39_INTERNAL_76706636_4_k_cu_5fcbbe9b_27934cuda3std6ranges3__45__cpo9iter_moveE)
_ZN39_INTERNAL_76706636_4_k_cu_5fcbbe9b_27934cuda3std6ranges3__45__cpo9iter_moveE:
	.zero		1
	.type		_ZN39_INTERNAL_76706636_4_k_cu_5fcbbe9b_27934cuda3std3__45__cpo5beginE,@object
	.size		_ZN39_INTERNAL_76706636_4_k_cu_5fcbbe9b_27934cuda3std3__45__cpo5beginE,(_ZN39_INTERNAL_76706636_4_k_cu_5fcbbe9b_27934cuda3std3__441_GLOBAL__N__76706636_4_k_cu_5fcbbe9b_27936ignoreE - _ZN39_INTERNAL_76706636_4_k_cu_5fcbbe9b_27934cuda3std3__45__cpo5beginE)
_ZN39_INTERNAL_76706636_4_k_cu_5fcbbe9b_27934cuda3std3__45__cpo5beginE:
	.zero		1
	.type		_ZN39_INTERNAL_76706636_4_k_cu_5fcbbe9b_27934cuda3std3__441_GLOBAL__N__76706636_4_k_cu_5fcbbe9b_27936ignoreE,@object
	.size		_ZN39_INTERNAL_76706636_4_k_cu_5fcbbe9b_27934cuda3std3__441_GLOBAL__N__76706636_4_k_cu_5fcbbe9b_27936ignoreE,(_ZN39_INTERNAL_76706636_4_k_cu_5fcbbe9b_27934cute7productE - _ZN39_INTERNAL_76706636_4_k_cu_5fcbbe9b_27934cuda3std3__441_GLOBAL__N__76706636_4_k_cu_5fcbbe9b_27936ignoreE)
_ZN39_INTERNAL_76706636_4_k_cu_5fcbbe9b_27934cuda3std3__441_GLOBAL__N__76706636_4_k_cu_5fcbbe9b_27936ignoreE:
	.zero		1
	.type		_ZN39_INTERNAL_76706636_4_k_cu_5fcbbe9b_27934cute7productE,@object
	.size		_ZN39_INTERNAL_76706636_4_k_cu_5fcbbe9b_27934cute7productE,(_ZN39_INTERNAL_76706636_4_k_cu_5fcbbe9b_27934cuda3std3__45__cpo3endE - _ZN39_INTERNAL_76706636_4_k_cu_5fcbbe9b_27934cute7productE)
_ZN39_INTERNAL_76706636_4_k_cu_5fcbbe9b_27934cute7productE:
	.zero		1
	.type		_ZN39_INTERNAL_76706636_4_k_cu_5fcbbe9b_27934cuda3std3__45__cpo3endE,@object
	.size		_ZN39_INTERNAL_76706636_4_k_cu_5fcbbe9b_27934cuda3std3__45__cpo3endE,(_ZN39_INTERNAL_76706636_4_k_cu_5fcbbe9b_27934cuda3std3__419piecewise_constructE - _ZN39_INTERNAL_76706636_4_k_cu_5fcbbe9b_27934cuda3std3__45__cpo3endE)
_ZN39_INTERNAL_76706636_4_k_cu_5fcbbe9b_27934cuda3std3__45__cpo3endE:
	.zero		1
	.type		_ZN39_INTERNAL_76706636_4_k_cu_5fcbbe9b_27934cuda3std3__419piecewise_constructE,@object
	.size		_ZN39_INTERNAL_76706636_4_k_cu_5fcbbe9b_27934cuda3std3__419piecewise_constructE,(_ZN39_INTERNAL_76706636_4_k_cu_5fcbbe9b_27934cuda3std3__45__cpo4cendE - _ZN39_INTERNAL_76706636_4_k_cu_5fcbbe9b_27934cuda3std3__419piecewise_constructE)
_ZN39_INTERNAL_76706636_4_k_cu_5fcbbe9b_27934cuda3std3__419piecewise_constructE:
	.zero		1
	.type		_ZN39_INTERNAL_76706636_4_k_cu_5fcbbe9b_27934cuda3std3__45__cpo4cendE,@object
	.size		_ZN39_INTERNAL_76706636_4_k_cu_5fcbbe9b_27934cuda3std3__45__cpo4cendE,(_ZN39_INTERNAL_76706636_4_k_cu_5fcbbe9b_27934cuda3std6ranges3__45__cpo4swapE - _ZN39_INTERNAL_76706636_4_k_cu_5fcbbe9b_27934cuda3std3__45__cpo4cendE)
_ZN39_INTERNAL_76706636_4_k_cu_5fcbbe9b_27934cuda3std3__45__cpo4cendE:
	.zero		1
	.type		_ZN39_INTERNAL_76706636_4_k_cu_5fcbbe9b_27934cuda3std6ranges3__45__cpo4swapE,@object
	.size		_ZN39_INTERNAL_76706636_4_k_cu_5fcbbe9b_27934cuda3std6ranges3__45__cpo4swapE,(.L_7 - _ZN39_INTERNAL_76706636_4_k_cu_5fcbbe9b_27934cuda3std6ranges3__45__cpo4swapE)
_ZN39_INTERNAL_76706636_4_k_cu_5fcbbe9b_27934cuda3std6ranges3__45__cpo4swapE:
	.zero		1
.L_7:


//--------------------- .nv.constant0._ZN7cutlass13device_kernelINS_4conv6kernel13ConvUniversalINS1_16ConvProblemShapeILNS1_8OperatorE0ELi2EEENS1_10collective14CollectiveConvINS1_46MainloopSm90TmaGmmaWarpSpecializedImplicitGemmILS5_0ELi9ELi2EN4cute5tupleIJNSA_1CILi1EEESD_SD_EEENS1_36KernelImplicitTmaWarpSpecializedSm90ELi1EEENSB_IJNSC_ILi64EEENSC_ILi128EEENSB_IJSH_EEEEEENS_10bfloat16_tESL_NSA_8TiledMMAINSA_8MMA_AtomIJNSA_4SM904GMMA28MMA_64x128x16_F32BF16BF16_SSILNSP_5MajorE0ELSR_0ELNSP_7ScaleInE1ELSS_1EEEEEENSA_6LayoutISE_NSB_IJNSC_ILi0EEESW_SW_EEEEENSB_IJNSA_10UnderscoreESZ_SZ_EEEEENS7_6detail26Sm90ImplicitGemmTileTraitsINSA_20SM90_TMA_LOAD_IM2COLENSA_14ComposedLayoutINSA_7SwizzleILi3ELi4ELi3EEENSA_18smem_ptr_flag_bitsILi16EEENSV_INSB_IJNSB_IJNSC_ILi8EEES1A_EEENSB_IJSH_SD_EEENSB_IJSD_NSC_ILi9EEEEEEEEENSB_IJNSB_IJSH_NSC_ILi512EEEEEENSB_IJSD_SW_EEENSB_IJSW_NSC_ILi4096EEEEEEEEEEEEEvEENS13_INSA_13SM90_TMA_LOADENS15_IS17_S19_NSV_INSB_IJNSB_IJS1A_NSC_ILi16EEEEEES1C_S1E_EEENSB_IJS1H_S1I_NSB_IJSW_NSC_ILi8192EEEEEEEEEEEEEvEEEENS_8epilogue10collective6detail29Sm90TmaWarpSpecializedAdapterINS21_15DefaultEpilogueISL_NSB_IJNSB_IJlllEEESD_SW_EEES26_NS20_6thread17LinearCombinationISL_Li1EffLNS27_9ScaleType4KindE0ELNS_15FloatRoundStyleE2ESL_EENS_4gemm15EpilogueDefaultEEEEEvvEEEEvNT_6ParamsE --------------------------
	.section	.nv.constant0._ZN7cutlass13device_kernelINS_4conv6kernel13ConvUniversalINS1_16ConvProblemShapeILNS1_8OperatorE0ELi2EEENS1_10collective14CollectiveConvINS1_46MainloopSm90TmaGmmaWarpSpecializedImplicitGemmILS5_0ELi9ELi2EN4cute5tupleIJNSA_1CILi1EEESD_SD_EEENS1_36KernelImplicitTmaWarpSpecializedSm90ELi1EEENSB_IJNSC_ILi64EEENSC_ILi128EEENSB_IJSH_EEEEEENS_10bfloat16_tESL_NSA_8TiledMMAINSA_8MMA_AtomIJNSA_4SM904GMMA28MMA_64x128x16_F32BF16BF16_SSILNSP_5MajorE0ELSR_0ELNSP_7ScaleInE1ELSS_1EEEEEENSA_6LayoutISE_NSB_IJNSC_ILi0EEESW_SW_EEEEENSB_IJNSA_10UnderscoreESZ_SZ_EEEEENS7_6detail26Sm90ImplicitGemmTileTraitsINSA_20SM90_TMA_LOAD_IM2COLENSA_14ComposedLayoutINSA_7SwizzleILi3ELi4ELi3EEENSA_18smem_ptr_flag_bitsILi16EEENSV_INSB_IJNSB_IJNSC_ILi8EEES1A_EEENSB_IJSH_SD_EEENSB_IJSD_NSC_ILi9EEEEEEEEENSB_IJNSB_IJSH_NSC_ILi512EEEEEENSB_IJSD_SW_EEENSB_IJSW_NSC_ILi4096EEEEEEEEEEEEEvEENS13_INSA_13SM90_TMA_LOADENS15_IS17_S19_NSV_INSB_IJNSB_IJS1A_NSC_ILi16EEEEEES1C_S1E_EEENSB_IJS1H_S1I_NSB_IJSW_NSC_ILi8192EEEEEEEEEEEEEvEEEENS_8epilogue10collective6detail29Sm90TmaWarpSpecializedAdapterINS21_15DefaultEpilogueISL_NSB_IJNSB_IJlllEEESD_SW_EEES26_NS20_6thread17LinearCombinationISL_Li1EffLNS27_9ScaleType4KindE0ELNS_15FloatRoundStyleE2ESL_EENS_4gemm15EpilogueDefaultEEEEEvvEEEEvNT_6ParamsE,"a",@progbits
	.sectionflags	@""
	.align	4
.nv.constant0._ZN7cutlass13device_kernelINS_4conv6kernel13ConvUniversalINS1_16ConvProblemShapeILNS1_8OperatorE0ELi2EEENS1_10collective14CollectiveConvINS1_46MainloopSm90TmaGmmaWarpSpecializedImplicitGemmILS5_0ELi9ELi2EN4cute5tupleIJNSA_1CILi1EEESD_SD_EEENS1_36KernelImplicitTmaWarpSpecializedSm90ELi1EEENSB_IJNSC_ILi64EEENSC_ILi128EEENSB_IJSH_EEEEEENS_10bfloat16_tESL_NSA_8TiledMMAINSA_8MMA_AtomIJNSA_4SM904GMMA28MMA_64x128x16_F32BF16BF16_SSILNSP_5MajorE0ELSR_0ELNSP_7ScaleInE1ELSS_1EEEEEENSA_6LayoutISE_NSB_IJNSC_ILi0EEESW_SW_EEEEENSB_IJNSA_10UnderscoreESZ_SZ_EEEEENS7_6detail26Sm90ImplicitGemmTileTraitsINSA_20SM90_TMA_LOAD_IM2COLENSA_14ComposedLayoutINSA_7SwizzleILi3ELi4ELi3EEENSA_18smem_ptr_flag_bitsILi16EEENSV_INSB_IJNSB_IJNSC_ILi8EEES1A_EEENSB_IJSH_SD_EEENSB_IJSD_NSC_ILi9EEEEEEEEENSB_IJNSB_IJSH_NSC_ILi512EEEEEENSB_IJSD_SW_EEENSB_IJSW_NSC_ILi4096EEEEEEEEEEEEEvEENS13_INSA_13SM90_TMA_LOADENS15_IS17_S19_NSV_INSB_IJNSB_IJS1A_NSC_ILi16EEEEEES1C_S1E_EEENSB_IJS1H_S1I_NSB_IJSW_NSC_ILi8192EEEEEEEEEEEEEvEEEENS_8epilogue10collective6detail29Sm90TmaWarpSpecializedAdapterINS21_15DefaultEpilogueISL_NSB_IJNSB_IJlllEEESD_SW_EEES26_NS20_6thread17LinearCombinationISL_Li1EffLNS27_9ScaleType4KindE0ELNS_15FloatRoundStyleE2ESL_EENS_4gemm15EpilogueDefaultEEEEEvvEEEEvNT_6ParamsE:
	.zero		1536


//--------------------- SYMBOLS --------------------------

	.type		.nv.reservedSmem.offset0,@object
	.size		.nv.reservedSmem.offset0,0x4
